// auto-generated by cutlass_sweep.gemm — config: {"arch": "sm_90", "cluster_m": 4, "cluster_n": 2, "dtype": "fp16", "dtype_b": "fp16", "layout": "nt", "stages": 0, "tile_k": 128, "tile_m": 64, "tile_n": 256}
#include "cutlass/cutlass.h"
#include "cutlass/gemm/collective/collective_builder.hpp"
#include "cutlass/gemm/device/gemm_universal_adapter.h"
#include "cutlass/gemm/kernel/gemm_universal.hpp"
#include "cutlass/epilogue/collective/collective_builder.hpp"

using ElemA = cutlass::half_t;
using ElemB = cutlass::half_t;
using ElemCD = cutlass::half_t;
using Acc  = float;
using TileShape    = cute::Shape<cute::_64, cute::_256, cute::_128>;
using ClusterShape = cute::Shape<cute::_4, cute::_2, cute::_1>;

using CollectiveEpilogue = typename cutlass::epilogue::collective::CollectiveBuilder<
    cutlass::arch::Sm90, cutlass::arch::OpClassTensorOp,
    TileShape, ClusterShape,
    cutlass::epilogue::collective::EpilogueTileAuto,
    Acc, Acc,
    ElemCD, cutlass::layout::RowMajor, 128 / cutlass::sizeof_bits<ElemCD>::value,
    ElemCD, cutlass::layout::RowMajor, 128 / cutlass::sizeof_bits<ElemCD>::value,
    cutlass::epilogue::collective::EpilogueScheduleAuto
  >::CollectiveOp;

using CollectiveMainloop = typename cutlass::gemm::collective::CollectiveBuilder<
    cutlass::arch::Sm90, cutlass::arch::OpClassTensorOp,
    ElemA, cutlass::layout::RowMajor, 128 / cutlass::sizeof_bits<ElemA>::value,
    ElemB, cutlass::layout::ColumnMajor, 128 / cutlass::sizeof_bits<ElemB>::value,
    Acc,
    TileShape, ClusterShape,
    cutlass::gemm::collective::StageCountAutoCarveout<static_cast<int>(sizeof(typename CollectiveEpilogue::SharedStorage))>,
    cutlass::gemm::collective::KernelScheduleAuto
  >::CollectiveOp;

using GemmKernel = cutlass::gemm::kernel::GemmUniversal<
    cute::Shape<int,int,int,int>,
    CollectiveMainloop,
    CollectiveEpilogue
>;
using Gemm = cutlass::gemm::device::GemmUniversalAdapter<GemmKernel>;

// Force the device kernel symbol into the cubin without needing a host main.
auto* _anchor = &cutlass::device_kernel<GemmKernel>;


// ===== COMPILED SASS (sm_90a) =====

	.target	sm_90a

	.elftype	@"ET_EXEC"


//--------------------- .note.nv.tkinfo           --------------------------
	.section	.note.nv.tkinfo,"",@"SHT_NOTE"
	.sectionflags	@"SHF_NOTE_NV_TKINFO"
	.tkinfo
        /*0018*/ 	.word	0x00000002
        /*0030*/ 	.string	""
        /*0030*/ 	.string	"ptxas"
        /*0030*/ 	.string	"Cuda compilation tools, release 13.0, V13.0.88"
        /*0030*/ 	.string	"Build cuda_13.0.r13.0/compiler.36424714_0"
        /*0030*/ 	.string	"-arch sm_90a -m 64 "



//--------------------- .note.nv.cuinfo           --------------------------
	.section	.note.nv.cuinfo,"",@"SHT_NOTE"
	.sectionflags	@"SHF_NOTE_NV_CUINFO"
        /*0018*/ 	.short	0x0002
        /*001a*/ 	.short	0x005a
        /*001c*/ 	.short	0x0082
	.zero		2


//--------------------- .nv.info                  --------------------------
	.section	.nv.info,"",@"SHT_CUDA_INFO"
	.align	4


	//----- nvinfo : EIATTR_REGCOUNT
	.align		4
        /*0000*/ 	.byte	0x04, 0x2f
        /*0002*/ 	.short	(.L_15 - .L_14)
	.align		4
.L_14:
        /*0004*/ 	.word	index@(_ZN7cutlass13device_kernelINS_4gemm6kernel13GemmUniversalIN4cute5tupleIJiiiiEEENS1_10collective13CollectiveMmaINS1_34MainloopSm90TmaGmmaWarpSpecializedILi2ENS5_IJNS4_1CILi4EEENSA_ILi2EEENSA_ILi1EEEEEENS1_32KernelTmaWarpSpecializedPingpongEEENS5_IJNSA_ILi64EEENSA_ILi256EEENSA_ILi128EEEEEENS_6half_tENS5_IJlSD_lEEESL_SM_NS4_8TiledMMAINS4_8MMA_AtomIJNS4_4SM904GMMA26MMA_64x256x16_F32F16F16_SSILNSQ_5MajorE0ELSS_0ELNSQ_7ScaleInE1ELST_1EEEEEENS4_6LayoutINS5_IJSD_SD_SD_EEENS5_IJNSA_ILi0EEESY_SY_EEEEENS5_IJNS4_10UnderscoreES11_S11_EEEEENS4_23SM90_TMA_LOAD_MULTICASTENS4_14ComposedLayoutINS4_7SwizzleILi3ELi4ELi3EEENS4_18smem_ptr_flag_bitsILi16EEENSW_INS5_IJNSA_ILi8EEESH_EEENS5_IJSH_SD_EEEEEEEvNS4_8identityES14_S1E_vS1F_EENS_8epilogue10collective6detail29Sm90TmaWarpSpecializedAdapterINS1I_15DefaultEpilogueISL_SM_SM_NS1H_6thread17LinearCombinationISL_Li1EffLNS1M_9ScaleType4KindE0ELNS_15FloatRoundStyleE2ESL_EENS1_15EpilogueDefaultEEEEEvvEEEEvNT_6ParamsE)
        /*0008*/ 	.word	0x000000a8


	//----- nvinfo : EIATTR_FRAME_SIZE
	.align		4
.L_15:
        /*000c*/ 	.byte	0x04, 0x11
        /*000e*/ 	.short	(.L_17 - .L_16)
	.align		4
.L_16:
        /*0010*/ 	.word	index@(_ZN7cutlass13device_kernelINS_4gemm6kernel13GemmUniversalIN4cute5tupleIJiiiiEEENS1_10collective13CollectiveMmaINS1_34MainloopSm90TmaGmmaWarpSpecializedILi2ENS5_IJNS4_1CILi4EEENSA_ILi2EEENSA_ILi1EEEEEENS1_32KernelTmaWarpSpecializedPingpongEEENS5_IJNSA_ILi64EEENSA_ILi256EEENSA_ILi128EEEEEENS_6half_tENS5_IJlSD_lEEESL_SM_NS4_8TiledMMAINS4_8MMA_AtomIJNS4_4SM904GMMA26MMA_64x256x16_F32F16F16_SSILNSQ_5MajorE0ELSS_0ELNSQ_7ScaleInE1ELST_1EEEEEENS4_6LayoutINS5_IJSD_SD_SD_EEENS5_IJNSA_ILi0EEESY_SY_EEEEENS5_IJNS4_10UnderscoreES11_S11_EEEEENS4_23SM90_TMA_LOAD_MULTICASTENS4_14ComposedLayoutINS4_7SwizzleILi3ELi4ELi3EEENS4_18smem_ptr_flag_bitsILi16EEENSW_INS5_IJNSA_ILi8EEESH_EEENS5_IJSH_SD_EEEEEEEvNS4_8identityES14_S1E_vS1F_EENS_8epilogue10collective6detail29Sm90TmaWarpSpecializedAdapterINS1I_15DefaultEpilogueISL_SM_SM_NS1H_6thread17LinearCombinationISL_Li1EffLNS1M_9ScaleType4KindE0ELNS_15FloatRoundStyleE2ESL_EENS1_15EpilogueDefaultEEEEEvvEEEEvNT_6ParamsE)
        /*0014*/ 	.word	0x00000000


	//----- nvinfo : EIATTR_MIN_STACK_SIZE
	.align		4
.L_17:
        /*0018*/ 	.byte	0x04, 0x12
        /*001a*/ 	.short	(.L_19 - .L_18)
	.align		4
.L_18:
        /*001c*/ 	.word	index@(_ZN7cutlass13device_kernelINS_4gemm6kernel13GemmUniversalIN4cute5tupleIJiiiiEEENS1_10collective13CollectiveMmaINS1_34MainloopSm90TmaGmmaWarpSpecializedILi2ENS5_IJNS4_1CILi4EEENSA_ILi2EEENSA_ILi1EEEEEENS1_32KernelTmaWarpSpecializedPingpongEEENS5_IJNSA_ILi64EEENSA_ILi256EEENSA_ILi128EEEEEENS_6half_tENS5_IJlSD_lEEESL_SM_NS4_8TiledMMAINS4_8MMA_AtomIJNS4_4SM904GMMA26MMA_64x256x16_F32F16F16_SSILNSQ_5MajorE0ELSS_0ELNSQ_7ScaleInE1ELST_1EEEEEENS4_6LayoutINS5_IJSD_SD_SD_EEENS5_IJNSA_ILi0EEESY_SY_EEEEENS5_IJNS4_10UnderscoreES11_S11_EEEEENS4_23SM90_TMA_LOAD_MULTICASTENS4_14ComposedLayoutINS4_7SwizzleILi3ELi4ELi3EEENS4_18smem_ptr_flag_bitsILi16EEENSW_INS5_IJNSA_ILi8EEESH_EEENS5_IJSH_SD_EEEEEEEvNS4_8identityES14_S1E_vS1F_EENS_8epilogue10collective6detail29Sm90TmaWarpSpecializedAdapterINS1I_15DefaultEpilogueISL_SM_SM_NS1H_6thread17LinearCombinationISL_Li1EffLNS1M_9ScaleType4KindE0ELNS_15FloatRoundStyleE2ESL_EENS1_15EpilogueDefaultEEEEEvvEEEEvNT_6ParamsE)
        /*0020*/ 	.word	0x00000000
.L_19:


//--------------------- .nv.compat                --------------------------
	.section	.nv.compat,"",@"SHT_CUDA_COMPAT_INFO"
	.align	4
        /*0000*/ 	.byte	0x02, 0x09, 0x01, 0x00, 0x02, 0x02, 0x04, 0x00, 0x02, 0x05, 0x05, 0x00, 0x03, 0x07, 0x01, 0x01
        /*0010*/ 	.byte	0x02, 0x03, 0x01, 0x00, 0x02, 0x06, 0x01, 0x00, 0x04, 0x0b, 0x08, 0x00, 0x00, 0x00, 0x00, 0x00
        /*0020*/ 	.byte	0x00, 0x00, 0x00, 0x00


//--------------------- .nv.info._ZN7cutlass13device_kernelINS_4gemm6kernel13GemmUniversalIN4cute5tupleIJiiiiEEENS1_10collective13CollectiveMmaINS1_34MainloopSm90TmaGmmaWarpSpecializedILi2ENS5_IJNS4_1CILi4EEENSA_ILi2EEENSA_ILi1EEEEEENS1_32KernelTmaWarpSpecializedPingpongEEENS5_IJNSA_ILi64EEENSA_ILi256EEENSA_ILi128EEEEEENS_6half_tENS5_IJlSD_lEEESL_SM_NS4_8TiledMMAINS4_8MMA_AtomIJNS4_4SM904GMMA26MMA_64x256x16_F32F16F16_SSILNSQ_5MajorE0ELSS_0ELNSQ_7ScaleInE1ELST_1EEEEEENS4_6LayoutINS5_IJSD_SD_SD_EEENS5_IJNSA_ILi0EEESY_SY_EEEEENS5_IJNS4_10UnderscoreES11_S11_EEEEENS4_23SM90_TMA_LOAD_MULTICASTENS4_14ComposedLayoutINS4_7SwizzleILi3ELi4ELi3EEENS4_18smem_ptr_flag_bitsILi16EEENSW_INS5_IJNSA_ILi8EEESH_EEENS5_IJSH_SD_EEEEEEEvNS4_8identityES14_S1E_vS1F_EENS_8epilogue10collective6detail29Sm90TmaWarpSpecializedAdapterINS1I_15DefaultEpilogueISL_SM_SM_NS1H_6thread17LinearCombinationISL_Li1EffLNS1M_9ScaleType4KindE0ELNS_15FloatRoundStyleE2ESL_EENS1_15EpilogueDefaultEEEEEvvEEEEvNT_6ParamsE --------------------------
	.section	.nv.info._ZN7cutlass13device_kernelINS_4gemm6kernel13GemmUniversalIN4cute5tupleIJiiiiEEENS1_10collective13CollectiveMmaINS1_34MainloopSm90TmaGmmaWarpSpecializedILi2ENS5_IJNS4_1CILi4EEENSA_ILi2EEENSA_ILi1EEEEEENS1_32KernelTmaWarpSpecializedPingpongEEENS5_IJNSA_ILi64EEENSA_ILi256EEENSA_ILi128EEEEEENS_6half_tENS5_IJlSD_lEEESL_SM_NS4_8TiledMMAINS4_8MMA_AtomIJNS4_4SM904GMMA26MMA_64x256x16_F32F16F16_SSILNSQ_5MajorE0ELSS_0ELNSQ_7ScaleInE1ELST_1EEEEEENS4_6LayoutINS5_IJSD_SD_SD_EEENS5_IJNSA_ILi0EEESY_SY_EEEEENS5_IJNS4_10UnderscoreES11_S11_EEEEENS4_23SM90_TMA_LOAD_MULTICASTENS4_14ComposedLayoutINS4_7SwizzleILi3ELi4ELi3EEENS4_18smem_ptr_flag_bitsILi16EEENSW_INS5_IJNSA_ILi8EEESH_EEENS5_IJSH_SD_EEEEEEEvNS4_8identityES14_S1E_vS1F_EENS_8epilogue10collective6detail29Sm90TmaWarpSpecializedAdapterINS1I_15DefaultEpilogueISL_SM_SM_NS1H_6thread17LinearCombinationISL_Li1EffLNS1M_9ScaleType4KindE0ELNS_15FloatRoundStyleE2ESL_EENS1_15EpilogueDefaultEEEEEvvEEEEvNT_6ParamsE,"",@"SHT_CUDA_INFO"
	.sectionflags	@""
	.align	4


	//----- nvinfo : EIATTR_CUDA_API_VERSION
	.align		4
        /*0000*/ 	.byte	0x04, 0x37
        /*0002*/ 	.short	(.L_21 - .L_20)
.L_20:
        /*0004*/ 	.word	0x00000082


	//----- nvinfo : EIATTR_KPARAM_INFO
	.align		4
.L_21:
        /*0008*/ 	.byte	0x04, 0x17
        /*000a*/ 	.short	(.L_23 - .L_22)
.L_22:
        /*000c*/ 	.word	0x00000000
        /*0010*/ 	.short	0x0000
        /*0012*/ 	.short	0x0070
        /*0014*/ 	.byte	0x00, 0xf0, 0x01, 0x10


	//----- nvinfo : EIATTR_SPARSE_MMA_MASK
	.align		4
.L_23:
        /*0018*/ 	.byte	0x03, 0x50
        /*001a*/ 	.short	0x0000


	//----- nvinfo : EIATTR_MAXREG_COUNT
	.align		4
        /*001c*/ 	.byte	0x03, 0x1b
        /*001e*/ 	.short	0x00a8


	//----- nvinfo : EIATTR_NUM_BARRIERS
	.align		4
        /*0020*/ 	.byte	0x02, 0x4c
        /*0022*/ 	.byte	0x01
	.zero		1


	//----- nvinfo : EIATTR_EXTERNS
	.align		4
        /*0024*/ 	.byte	0x04, 0x0f
        /*0026*/ 	.short	(.L_25 - .L_24)


	//   ....[0]....
	.align		4
.L_24:
        /*0028*/ 	.word	index@(__assertfail)


	//----- nvinfo : EIATTR_MERCURY_ISA_VERSION
	.align		4
.L_25:
        /*002c*/ 	.byte	0x03, 0x5f
        /*002e*/ 	.short	0x0101


	//----- nvinfo : EIATTR_INT_WARP_WIDE_INSTR_OFFSETS
	.align		4
        /*0030*/ 	.byte	0x04, 0x31
        /*0032*/ 	.short	(.L_27 - .L_26)


	//   ....[0]....
.L_26:
        /*0034*/ 	.word	0x00000540


	//   ....[1]....
        /*0038*/ 	.word	0x00000610


	//   ....[2]....
        /*003c*/ 	.word	0x00000620


	//   ....[3]....
        /*0040*/ 	.word	0x00000630


	//   ....[4]....
        /*0044*/ 	.word	0x00000790


	//   ....[5]....
        /*0048*/ 	.word	0x000007a0


	//   ....[6]....
        /*004c*/ 	.word	0x000007b0


	//   ....[7]....
        /*0050*/ 	.word	0x00000810


	//   ....[8]....
        /*0054*/ 	.word	0x00002590


	//----- nvinfo : EIATTR_COOP_GROUP_MASK_REGIDS
	.align		4
.L_27:
        /*0058*/ 	.byte	0x04, 0x29
        /*005a*/ 	.short	(.L_29 - .L_28)


	//   ....[0]....
.L_28:
        /*005c*/ 	.word	0xffffffff


	//   ....[1]....
        /*0060*/ 	.word	0xffffffff


	//   ....[2]....
        /*0064*/ 	.word	0xffffffff


	//   ....[3]....
        /*0068*/ 	.word	0xffffffff


	//   ....[4]....
        /*006c*/ 	.word	0xffffffff


	//   ....[5]....
        /*0070*/ 	.word	0xffffffff


	//   ....[6]....
        /*0074*/ 	.word	0xffffffff


	//----- nvinfo : EIATTR_COOP_GROUP_INSTR_OFFSETS
	.align		4
.L_29:
        /*0078*/ 	.byte	0x04, 0x28
        /*007a*/ 	.short	(.L_31 - .L_30)


	//   ....[0]....
.L_30:
        /*007c*/ 	.word	0x00000060


	//   ....[1]....
        /*0080*/ 	.word	0x00000080


	//   ....[2]....
        /*0084*/ 	.word	0x00000180


	//   ....[3]....
        /*0088*/ 	.word	0x00000370


	//   ....[4]....
        /*008c*/ 	.word	0x000003b0


	//   ....[5]....
        /*0090*/ 	.word	0x00000780


	//   ....[6]....
        /*0094*/ 	.word	0x00000960


	//----- nvinfo : EIATTR_REG_RECONFIG
	.align		4
.L_31:
        /*0098*/ 	.byte	0x01, 0x54
	.zero		2


	//----- nvinfo : EIATTR_SYSCALL_OFFSETS
	.align		4
        /*009c*/ 	.byte	0x04, 0x46
        /*009e*/ 	.short	(.L_33 - .L_32)


	//   ....[0]....
.L_32:
        /*00a0*/ 	.word	0x000018b0


	//----- nvinfo : EIATTR_MBARRIER_INSTR_OFFSETS
	.align		4
.L_33:
        /*00a4*/ 	.byte	0x04, 0x39
        /*00a6*/ 	.short	(.L_35 - .L_34)


	//   ....[0]....
.L_34:
        /*00a8*/ 	.word	0x00000300
        /*00ac*/ 	.word	0x000000ff
        /*00b0*/ 	.word	0x00000000
        /*00b4*/ 	.short	0x0100
        /*00b6*/ 	.byte	0x07
	.zero		1


	//   ....[1]....
        /*00b8*/ 	.word	0x00000310
        /*00bc*/ 	.word	0x000000ff
        /*00c0*/ 	.word	0x00000010
        /*00c4*/ 	.short	0x0100
        /*00c6*/ 	.byte	0x07
	.zero		1


	//   ....[2]....
        /*00c8*/ 	.word	0x00000320
        /*00cc*/ 	.word	0x000000ff
        /*00d0*/ 	.word	0x00000008
        /*00d4*/ 	.short	0x0100
        /*00d6*/ 	.byte	0x07
	.zero		1


	//   ....[3]....
        /*00d8*/ 	.word	0x00000330
        /*00dc*/ 	.word	0x000000ff
        /*00e0*/ 	.word	0x00000018
        /*00e4*/ 	.short	0x0100
        /*00e6*/ 	.byte	0x07
	.zero		1


	//   ....[4]....
        /*00e8*/ 	.word	0x000007e0
        /*00ec*/ 	.word	0x000000ff
        /*00f0*/ 	.word	0x00000050
        /*00f4*/ 	.short	0x0100
        /*00f6*/ 	.byte	0x0c
	.zero		1


	//   ....[5]....
        /*00f8*/ 	.word	0x00000880
        /*00fc*/ 	.word	0x000000ff
        /*0100*/ 	.word	0x00000058
        /*0104*/ 	.short	0x0100
        /*0106*/ 	.byte	0x0c
	.zero		1


	//   ....[6]....
        /*0108*/ 	.word	0x000008b0
        /*010c*/ 	.word	0x000000ff
        /*0110*/ 	.word	0x00000030
        /*0114*/ 	.short	0x0100
        /*0116*/ 	.byte	0x0d
	.zero		1


	//   ....[7]....
        /*0118*/ 	.word	0x000008f0
        /*011c*/ 	.word	0x000000ff
        /*0120*/ 	.word	0x00000038
        /*0124*/ 	.short	0x0100
        /*0126*/ 	.byte	0x0d
	.zero		1


	//   ....[8]....
        /*0128*/ 	.word	0x00000900
        /*012c*/ 	.word	0x000000ff
        /*0130*/ 	.word	0x00000040
        /*0134*/ 	.short	0x0100
        /*0136*/ 	.byte	0x0d
	.zero		1


	//   ....[9]....
        /*0138*/ 	.word	0x00000910
        /*013c*/ 	.word	0x000000ff
        /*0140*/ 	.word	0x00000048
        /*0144*/ 	.short	0x0100
        /*0146*/ 	.byte	0x0d
	.zero		1


	//   ....[10]....
        /*0148*/ 	.word	0x00001790
        /*014c*/ 	.word	0x0000009d
        /*0150*/ 	.word	0x00000000
        /*0154*/ 	.short	0x010a
        /*0156*/ 	.byte	0x2d
	.zero		1


	//   ....[11]....
        /*0158*/ 	.word	0x00001940
        /*015c*/ 	.word	0x00000003
        /*0160*/ 	.word	0x00000000
        /*0164*/ 	.short	0x010a
        /*0166*/ 	.byte	0x3f
	.zero		1


	//   ....[12]....
        /*0168*/ 	.word	0x000019a0
        /*016c*/ 	.word	0x00000003
        /*0170*/ 	.word	0x00000000
        /*0174*/ 	.short	0x010a
        /*0176*/ 	.byte	0x3f
	.zero		1


	//   ....[13]....
        /*0178*/ 	.word	0x00001f30
        /*017c*/ 	.word	0x000000ff
        /*0180*/ 	.word	0x00000000
        /*0184*/ 	.short	0x010a
        /*0186*/ 	.byte	0x07
	.zero		1


	//   ....[14]....
        /*0188*/ 	.word	0x00001f70
        /*018c*/ 	.word	0x000000ff
        /*0190*/ 	.word	0x00000000
        /*0194*/ 	.short	0x010a
        /*0196*/ 	.byte	0x07
	.zero		1


	//   ....[15]....
        /*0198*/ 	.word	0x00002410
        /*019c*/ 	.word	0x00000004
        /*01a0*/ 	.word	0x00000000
        /*01a4*/ 	.short	0x0101
        /*01a6*/ 	.byte	0x3f
	.zero		1


	//   ....[16]....
        /*01a8*/ 	.word	0x00002510
        /*01ac*/ 	.word	0x0000009e
        /*01b0*/ 	.word	0x00000000
        /*01b4*/ 	.short	0x0101
        /*01b6*/ 	.byte	0x2e
	.zero		1


	//   ....[17]....
        /*01b8*/ 	.word	0x00002610
        /*01bc*/ 	.word	0x00000000
        /*01c0*/ 	.word	0x00000000
        /*01c4*/ 	.short	0x0101
        /*01c6*/ 	.byte	0x3f
	.zero		1


	//   ....[18]....
        /*01c8*/ 	.word	0x000026d0
        /*01cc*/ 	.word	0x0000009d
        /*01d0*/ 	.word	0x00000010
        /*01d4*/ 	.short	0x010a
        /*01d6*/ 	.byte	0x2d
	.zero		1


	//   ....[19]....
        /*01d8*/ 	.word	0x0000a490
        /*01dc*/ 	.word	0x000000a0
        /*01e0*/ 	.word	0x00000000
        /*01e4*/ 	.short	0x0101
        /*01e6*/ 	.byte	0x2e
	.zero		1


	//   ....[20]....
        /*01e8*/ 	.word	0x0000afe0
        /*01ec*/ 	.word	0x00000007
        /*01f0*/ 	.word	0x00000010
        /*01f4*/ 	.short	0x010a
        /*01f6*/ 	.byte	0x3f
	.zero		1


	//   ....[21]....
        /*01f8*/ 	.word	0x0000b480
        /*01fc*/ 	.word	0x00000002
        /*0200*/ 	.word	0x00000058
        /*0204*/ 	.short	0x0101
        /*0206*/ 	.byte	0x3f
	.zero		1


	//   ....[22]....
        /*0208*/ 	.word	0x0000bc00
        /*020c*/ 	.word	0x00000005
        /*0210*/ 	.word	0x00000000
        /*0214*/ 	.short	0x010a
        /*0216*/ 	.byte	0x3f
	.zero		1


	//   ....[23]....
        /*0218*/ 	.word	0x0000bc80
        /*021c*/ 	.word	0x00000003
        /*0220*/ 	.word	0x00000000
        /*0224*/ 	.short	0x010a
        /*0226*/ 	.byte	0x3f
	.zero		1


	//   ....[24]....
        /*0228*/ 	.word	0x0000bce0
        /*022c*/ 	.word	0x0000009f
        /*0230*/ 	.word	0x00000000
        /*0234*/ 	.short	0x010a
        /*0236*/ 	.byte	0x3f
	.zero		1


	//   ....[25]....
        /*0238*/ 	.word	0x0000bd30
        /*023c*/ 	.word	0x00000003
        /*0240*/ 	.word	0x00000000
        /*0244*/ 	.short	0x010a
        /*0246*/ 	.byte	0x3f
	.zero		1


	//   ....[26]....
        /*0248*/ 	.word	0x0000bd90
        /*024c*/ 	.word	0x00000005
        /*0250*/ 	.word	0x00000000
        /*0254*/ 	.short	0x010a
        /*0256*/ 	.byte	0x3f
	.zero		1


	//   ....[27]....
        /*0258*/ 	.word	0x0000bde0
        /*025c*/ 	.word	0x0000009f
        /*0260*/ 	.word	0x00000010
        /*0264*/ 	.short	0x010a
        /*0266*/ 	.byte	0x3f
	.zero		1


	//   ....[28]....
        /*0268*/ 	.word	0x0000beb0
        /*026c*/ 	.word	0x00000007
        /*0270*/ 	.word	0x00000010
        /*0274*/ 	.short	0x010a
        /*0276*/ 	.byte	0x3f
	.zero		1


	//   ....[29]....
        /*0278*/ 	.word	0x0000bf80
        /*027c*/ 	.word	0x00000005
        /*0280*/ 	.word	0x00000000
        /*0284*/ 	.short	0x010a
        /*0286*/ 	.byte	0x3f
	.zero		1


	//----- nvinfo : EIATTR_NUM_MBARRIERS
	.align		4
.L_35:
        /*0288*/ 	.byte	0x03, 0x38
        /*028a*/ 	.short	0x000a


	//----- nvinfo : EIATTR_EXIT_INSTR_OFFSETS
	.align		4
        /*028c*/ 	.byte	0x04, 0x1c
        /*028e*/ 	.short	(.L_37 - .L_36)


	//   ....[0]....
.L_36:
        /*0290*/ 	.word	0x00001470


	//   ....[1]....
        /*0294*/ 	.word	0x000014d0


	//   ....[2]....
        /*0298*/ 	.word	0x0000aba0


	//   ....[3]....
        /*029c*/ 	.word	0x0000abd0


	//   ....[4]....
        /*02a0*/ 	.word	0x0000bcd0


	//----- nvinfo : EIATTR_MAX_THREADS
	.align		4
.L_37:
        /*02a4*/ 	.byte	0x04, 0x05
        /*02a6*/ 	.short	(.L_39 - .L_38)
.L_38:
        /*02a8*/ 	.word	0x00000180
        /*02ac*/ 	.word	0x00000001
        /*02b0*/ 	.word	0x00000001


	//----- nvinfo : EIATTR_CRS_STACK_SIZE
	.align		4
.L_39:
        /*02b4*/ 	.byte	0x04, 0x1e
        /*02b6*/ 	.short	(.L_41 - .L_40)
.L_40:
        /*02b8*/ 	.word	0x00000000


	//----- nvinfo : EIATTR_CBANK_PARAM_SIZE
	.align		4
.L_41:
        /*02bc*/ 	.byte	0x03, 0x19
        /*02be*/ 	.short	0x0470


	//----- nvinfo : EIATTR_PARAM_CBANK
	.align		4
        /*02c0*/ 	.byte	0x04, 0x0a
        /*02c2*/ 	.short	(.L_43 - .L_42)
	.align		4
.L_42:
        /*02c4*/ 	.word	index@(.nv.constant0._ZN7cutlass13device_kernelINS_4gemm6kernel13GemmUniversalIN4cute5tupleIJiiiiEEENS1_10collective13CollectiveMmaINS1_34MainloopSm90TmaGmmaWarpSpecializedILi2ENS5_IJNS4_1CILi4EEENSA_ILi2EEENSA_ILi1EEEEEENS1_32KernelTmaWarpSpecializedPingpongEEENS5_IJNSA_ILi64EEENSA_ILi256EEENSA_ILi128EEEEEENS_6half_tENS5_IJlSD_lEEESL_SM_NS4_8TiledMMAINS4_8MMA_AtomIJNS4_4SM904GMMA26MMA_64x256x16_F32F16F16_SSILNSQ_5MajorE0ELSS_0ELNSQ_7ScaleInE1ELST_1EEEEEENS4_6LayoutINS5_IJSD_SD_SD_EEENS5_IJNSA_ILi0EEESY_SY_EEEEENS5_IJNS4_10UnderscoreES11_S11_EEEEENS4_23SM90_TMA_LOAD_MULTICASTENS4_14ComposedLayoutINS4_7SwizzleILi3ELi4ELi3EEENS4_18smem_ptr_flag_bitsILi16EEENSW_INS5_IJNSA_ILi8EEESH_EEENS5_IJSH_SD_EEEEEEEvNS4_8identityES14_S1E_vS1F_EENS_8epilogue10collective6detail29Sm90TmaWarpSpecializedAdapterINS1I_15DefaultEpilogueISL_SM_SM_NS1H_6thread17LinearCombinationISL_Li1EffLNS1M_9ScaleType4KindE0ELNS_15FloatRoundStyleE2ESL_EENS1_15EpilogueDefaultEEEEEvvEEEEvNT_6ParamsE)
        /*02c8*/ 	.short	0x0210
        /*02ca*/ 	.short	0x0470


	//----- nvinfo : EIATTR_SW_WAR
	.align		4
.L_43:
        /*02cc*/ 	.byte	0x04, 0x36
        /*02ce*/ 	.short	(.L_45 - .L_44)
.L_44:
        /*02d0*/ 	.word	0x00000008
.L_45:


//--------------------- .nv.callgraph             --------------------------
	.section	.nv.callgraph,"",@"SHT_CUDA_CALLGRAPH"
	.align	4
	.sectionentsize	8
	.align		4
        /*0000*/ 	.word	0x00000000
	.align		4
        /*0004*/ 	.word	0xffffffff
	.align		4
        /*0008*/ 	.word	index@(_ZN7cutlass13device_kernelINS_4gemm6kernel13GemmUniversalIN4cute5tupleIJiiiiEEENS1_10collective13CollectiveMmaINS1_34MainloopSm90TmaGmmaWarpSpecializedILi2ENS5_IJNS4_1CILi4EEENSA_ILi2EEENSA_ILi1EEEEEENS1_32KernelTmaWarpSpecializedPingpongEEENS5_IJNSA_ILi64EEENSA_ILi256EEENSA_ILi128EEEEEENS_6half_tENS5_IJlSD_lEEESL_SM_NS4_8TiledMMAINS4_8MMA_AtomIJNS4_4SM904GMMA26MMA_64x256x16_F32F16F16_SSILNSQ_5MajorE0ELSS_0ELNSQ_7ScaleInE1ELST_1EEEEEENS4_6LayoutINS5_IJSD_SD_SD_EEENS5_IJNSA_ILi0EEESY_SY_EEEEENS5_IJNS4_10UnderscoreES11_S11_EEEEENS4_23SM90_TMA_LOAD_MULTICASTENS4_14ComposedLayoutINS4_7SwizzleILi3ELi4ELi3EEENS4_18smem_ptr_flag_bitsILi16EEENSW_INS5_IJNSA_ILi8EEESH_EEENS5_IJSH_SD_EEEEEEEvNS4_8identityES14_S1E_vS1F_EENS_8epilogue10collective6detail29Sm90TmaWarpSpecializedAdapterINS1I_15DefaultEpilogueISL_SM_SM_NS1H_6thread17LinearCombinationISL_Li1EffLNS1M_9ScaleType4KindE0ELNS_15FloatRoundStyleE2ESL_EENS1_15EpilogueDefaultEEEEEvvEEEEvNT_6ParamsE)
	.align		4
        /*000c*/ 	.word	index@(__assertfail)
	.align		4
        /*0010*/ 	.word	0x00000000
	.align		4
        /*0014*/ 	.word	0xfffffffe
	.align		4
        /*0018*/ 	.word	0x00000000
	.align		4
        /*001c*/ 	.word	0xfffffffd
	.align		4
        /*0020*/ 	.word	0x00000000
	.align		4
        /*0024*/ 	.word	0xfffffffc


//--------------------- .nv.constant4             --------------------------
	.section	.nv.constant4,"a",@progbits
	.align	8
	.align		8
.nv.constant4:
        /*0000*/ 	.dword	__assertfail
	.align		8
        /*0008*/ 	.dword	__unnamed_1
	.align		8
        /*0010*/ 	.dword	_ZN40_INTERNAL_a8da7a04_4_k_cu_33465784_251984cuda3std3__45__cpo5beginE
	.align		8
        /*0018*/ 	.dword	_ZN40_INTERNAL_a8da7a04_4_k_cu_33465784_251984cuda3std3__45__cpo3endE
	.align		8
        /*0020*/ 	.dword	_ZN40_INTERNAL_a8da7a04_4_k_cu_33465784_251984cuda3std3__45__cpo6cbeginE
	.align		8
        /*0028*/ 	.dword	_ZN40_INTERNAL_a8da7a04_4_k_cu_33465784_251984cuda3std3__45__cpo4cendE
	.align		8
        /*0030*/ 	.dword	_ZN40_INTERNAL_a8da7a04_4_k_cu_33465784_251984cuda3std3__442_GLOBAL__N__a8da7a04_4_k_cu_33465784_251986ignoreE
	.align		8
        /*0038*/ 	.dword	_ZN40_INTERNAL_a8da7a04_4_k_cu_33465784_251984cuda3std3__419piecewise_constructE
	.align		8
        /*0040*/ 	.dword	_ZN40_INTERNAL_a8da7a04_4_k_cu_33465784_251984cuda3std3__48in_placeE
	.align		8
        /*0048*/ 	.dword	_ZN40_INTERNAL_a8da7a04_4_k_cu_33465784_251984cuda3std6ranges3__45__cpo4swapE
	.align		8
        /*0050*/ 	.dword	_ZN40_INTERNAL_a8da7a04_4_k_cu_33465784_251984cuda3std6ranges3__45__cpo9iter_moveE
	.align		8
        /*0058*/ 	.dword	_ZN40_INTERNAL_a8da7a04_4_k_cu_33465784_251984cute7productE
	.align		8
        /*0060*/ 	.dword	_ZN40_INTERNAL_a8da7a04_4_k_cu_33465784_251984cute1_E
	.align		8
        /*0068*/ 	.dword	$str$22
	.align		8
        /*0070*/ 	.dword	$str$23


//--------------------- .text._ZN7cutlass13device_kernelINS_4gemm6kernel13GemmUniversalIN4cute5tupleIJiiiiEEENS1_10collective13CollectiveMmaINS1_34MainloopSm90TmaGmmaWarpSpecializedILi2ENS5_IJNS4_1CILi4EEENSA_ILi2EEENSA_ILi1EEEEEENS1_32KernelTmaWarpSpecializedPingpongEEENS5_IJNSA_ILi64EEENSA_ILi256EEENSA_ILi128EEEEEENS_6half_tENS5_IJlSD_lEEESL_SM_NS4_8TiledMMAINS4_8MMA_AtomIJNS4_4SM904GMMA26MMA_64x256x16_F32F16F16_SSILNSQ_5MajorE0ELSS_0ELNSQ_7ScaleInE1ELST_1EEEEEENS4_6LayoutINS5_IJSD_SD_SD_EEENS5_IJNSA_ILi0EEESY_SY_EEEEENS5_IJNS4_10UnderscoreES11_S11_EEEEENS4_23SM90_TMA_LOAD_MULTICASTENS4_14ComposedLayoutINS4_7SwizzleILi3ELi4ELi3EEENS4_18smem_ptr_flag_bitsILi16EEENSW_INS5_IJNSA_ILi8EEESH_EEENS5_IJSH_SD_EEEEEEEvNS4_8identityES14_S1E_vS1F_EENS_8epilogue10collective6detail29Sm90TmaWarpSpecializedAdapterINS1I_15DefaultEpilogueISL_SM_SM_NS1H_6thread17LinearCombinationISL_Li1EffLNS1M_9ScaleType4KindE0ELNS_15FloatRoundStyleE2ESL_EENS1_15EpilogueDefaultEEEEEvvEEEEvNT_6ParamsE --------------------------
	.section	.text._ZN7cutlass13device_kernelINS_4gemm6kernel13GemmUniversalIN4cute5tupleIJiiiiEEENS1_10collective13CollectiveMmaINS1_34MainloopSm90TmaGmmaWarpSpecializedILi2ENS5_IJNS4_1CILi4EEENSA_ILi2EEENSA_ILi1EEEEEENS1_32KernelTmaWarpSpecializedPingpongEEENS5_IJNSA_ILi64EEENSA_ILi256EEENSA_ILi128EEEEEENS_6half_tENS5_IJlSD_lEEESL_SM_NS4_8TiledMMAINS4_8MMA_AtomIJNS4_4SM904GMMA26MMA_64x256x16_F32F16F16_SSILNSQ_5MajorE0ELSS_0ELNSQ_7ScaleInE1ELST_1EEEEEENS4_6LayoutINS5_IJSD_SD_SD_EEENS5_IJNSA_ILi0EEESY_SY_EEEEENS5_IJNS4_10UnderscoreES11_S11_EEEEENS4_23SM90_TMA_LOAD_MULTICASTENS4_14ComposedLayoutINS4_7SwizzleILi3ELi4ELi3EEENS4_18smem_ptr_flag_bitsILi16EEENSW_INS5_IJNSA_ILi8EEESH_EEENS5_IJSH_SD_EEEEEEEvNS4_8identityES14_S1E_vS1F_EENS_8epilogue10collective6detail29Sm90TmaWarpSpecializedAdapterINS1I_15DefaultEpilogueISL_SM_SM_NS1H_6thread17LinearCombinationISL_Li1EffLNS1M_9ScaleType4KindE0ELNS_15FloatRoundStyleE2ESL_EENS1_15EpilogueDefaultEEEEEvvEEEEvNT_6ParamsE,"ax",@progbits
	.align	128
.text._ZN7cutlass13device_kernelINS_4gemm6kernel13GemmUniversalIN4cute5tupleIJiiiiEEENS1_10collective13CollectiveMmaINS1_34MainloopSm90TmaGmmaWarpSpecializedILi2ENS5_IJNS4_1CILi4EEENSA_ILi2EEENSA_ILi1EEEEEENS1_32KernelTmaWarpSpecializedPingpongEEENS5_IJNSA_ILi64EEENSA_ILi256EEENSA_ILi128EEEEEENS_6half_tENS5_IJlSD_lEEESL_SM_NS4_8TiledMMAINS4_8MMA_AtomIJNS4_4SM904GMMA26MMA_64x256x16_F32F16F16_SSILNSQ_5MajorE0ELSS_0ELNSQ_7ScaleInE1ELST_1EEEEEENS4_6LayoutINS5_IJSD_SD_SD_EEENS5_IJNSA_ILi0EEESY_SY_EEEEENS5_IJNS4_10UnderscoreES11_S11_EEEEENS4_23SM90_TMA_LOAD_MULTICASTENS4_14ComposedLayoutINS4_7SwizzleILi3ELi4ELi3EEENS4_18smem_ptr_flag_bitsILi16EEENSW_INS5_IJNSA_ILi8EEESH_EEENS5_IJSH_SD_EEEEEEEvNS4_8identityES14_S1E_vS1F_EENS_8epilogue10collective6detail29Sm90TmaWarpSpecializedAdapterINS1I_15DefaultEpilogueISL_SM_SM_NS1H_6thread17LinearCombinationISL_Li1EffLNS1M_9ScaleType4KindE0ELNS_15FloatRoundStyleE2ESL_EENS1_15EpilogueDefaultEEEEEvvEEEEvNT_6ParamsE:
        .type           _ZN7cutlass13device_kernelINS_4gemm6kernel13GemmUniversalIN4cute5tupleIJiiiiEEENS1_10collective13CollectiveMmaINS1_34MainloopSm90TmaGmmaWarpSpecializedILi2ENS5_IJNS4_1CILi4EEENSA_ILi2EEENSA_ILi1EEEEEENS1_32KernelTmaWarpSpecializedPingpongEEENS5_IJNSA_ILi64EEENSA_ILi256EEENSA_ILi128EEEEEENS_6half_tENS5_IJlSD_lEEESL_SM_NS4_8TiledMMAINS4_8MMA_AtomIJNS4_4SM904GMMA26MMA_64x256x16_F32F16F16_SSILNSQ_5MajorE0ELSS_0ELNSQ_7ScaleInE1ELST_1EEEEEENS4_6LayoutINS5_IJSD_SD_SD_EEENS5_IJNSA_ILi0EEESY_SY_EEEEENS5_IJNS4_10UnderscoreES11_S11_EEEEENS4_23SM90_TMA_LOAD_MULTICASTENS4_14ComposedLayoutINS4_7SwizzleILi3ELi4ELi3EEENS4_18smem_ptr_flag_bitsILi16EEENSW_INS5_IJNSA_ILi8EEESH_EEENS5_IJSH_SD_EEEEEEEvNS4_8identityES14_S1E_vS1F_EENS_8epilogue10collective6detail29Sm90TmaWarpSpecializedAdapterINS1I_15DefaultEpilogueISL_SM_SM_NS1H_6thread17LinearCombinationISL_Li1EffLNS1M_9ScaleType4KindE0ELNS_15FloatRoundStyleE2ESL_EENS1_15EpilogueDefaultEEEEEvvEEEEvNT_6ParamsE,@function
        .size           _ZN7cutlass13device_kernelINS_4gemm6kernel13GemmUniversalIN4cute5tupleIJiiiiEEENS1_10collective13CollectiveMmaINS1_34MainloopSm90TmaGmmaWarpSpecializedILi2ENS5_IJNS4_1CILi4EEENSA_ILi2EEENSA_ILi1EEEEEENS1_32KernelTmaWarpSpecializedPingpongEEENS5_IJNSA_ILi64EEENSA_ILi256EEENSA_ILi128EEEEEENS_6half_tENS5_IJlSD_lEEESL_SM_NS4_8TiledMMAINS4_8MMA_AtomIJNS4_4SM904GMMA26MMA_64x256x16_F32F16F16_SSILNSQ_5MajorE0ELSS_0ELNSQ_7ScaleInE1ELST_1EEEEEENS4_6LayoutINS5_IJSD_SD_SD_EEENS5_IJNSA_ILi0EEESY_SY_EEEEENS5_IJNS4_10UnderscoreES11_S11_EEEEENS4_23SM90_TMA_LOAD_MULTICASTENS4_14ComposedLayoutINS4_7SwizzleILi3ELi4ELi3EEENS4_18smem_ptr_flag_bitsILi16EEENSW_INS5_IJNSA_ILi8EEESH_EEENS5_IJSH_SD_EEEEEEEvNS4_8identityES14_S1E_vS1F_EENS_8epilogue10collective6detail29Sm90TmaWarpSpecializedAdapterINS1I_15DefaultEpilogueISL_SM_SM_NS1H_6thread17LinearCombinationISL_Li1EffLNS1M_9ScaleType4KindE0ELNS_15FloatRoundStyleE2ESL_EENS1_15EpilogueDefaultEEEEEvvEEEEvNT_6ParamsE,(.L_x_324 - _ZN7cutlass13device_kernelINS_4gemm6kernel13GemmUniversalIN4cute5tupleIJiiiiEEENS1_10collective13CollectiveMmaINS1_34MainloopSm90TmaGmmaWarpSpecializedILi2ENS5_IJNS4_1CILi4EEENSA_ILi2EEENSA_ILi1EEEEEENS1_32KernelTmaWarpSpecializedPingpongEEENS5_IJNSA_ILi64EEENSA_ILi256EEENSA_ILi128EEEEEENS_6half_tENS5_IJlSD_lEEESL_SM_NS4_8TiledMMAINS4_8MMA_AtomIJNS4_4SM904GMMA26MMA_64x256x16_F32F16F16_SSILNSQ_5MajorE0ELSS_0ELNSQ_7ScaleInE1ELST_1EEEEEENS4_6LayoutINS5_IJSD_SD_SD_EEENS5_IJNSA_ILi0EEESY_SY_EEEEENS5_IJNS4_10UnderscoreES11_S11_EEEEENS4_23SM90_TMA_LOAD_MULTICASTENS4_14ComposedLayoutINS4_7SwizzleILi3ELi4ELi3EEENS4_18smem_ptr_flag_bitsILi16EEENSW_INS5_IJNSA_ILi8EEESH_EEENS5_IJSH_SD_EEEEEEEvNS4_8identityES14_S1E_vS1F_EENS_8epilogue10collective6detail29Sm90TmaWarpSpecializedAdapterINS1I_15DefaultEpilogueISL_SM_SM_NS1H_6thread17LinearCombinationISL_Li1EffLNS1M_9ScaleType4KindE0ELNS_15FloatRoundStyleE2ESL_EENS1_15EpilogueDefaultEEEEEvvEEEEvNT_6ParamsE)
        .other          _ZN7cutlass13device_kernelINS_4gemm6kernel13GemmUniversalIN4cute5tupleIJiiiiEEENS1_10collective13CollectiveMmaINS1_34MainloopSm90TmaGmmaWarpSpecializedILi2ENS5_IJNS4_1CILi4EEENSA_ILi2EEENSA_ILi1EEEEEENS1_32KernelTmaWarpSpecializedPingpongEEENS5_IJNSA_ILi64EEENSA_ILi256EEENSA_ILi128EEEEEENS_6half_tENS5_IJlSD_lEEESL_SM_NS4_8TiledMMAINS4_8MMA_AtomIJNS4_4SM904GMMA26MMA_64x256x16_F32F16F16_SSILNSQ_5MajorE0ELSS_0ELNSQ_7ScaleInE1ELST_1EEEEEENS4_6LayoutINS5_IJSD_SD_SD_EEENS5_IJNSA_ILi0EEESY_SY_EEEEENS5_IJNS4_10UnderscoreES11_S11_EEEEENS4_23SM90_TMA_LOAD_MULTICASTENS4_14ComposedLayoutINS4_7SwizzleILi3ELi4ELi3EEENS4_18smem_ptr_flag_bitsILi16EEENSW_INS5_IJNSA_ILi8EEESH_EEENS5_IJSH_SD_EEEEEEEvNS4_8identityES14_S1E_vS1F_EENS_8epilogue10collective6detail29Sm90TmaWarpSpecializedAdapterINS1I_15DefaultEpilogueISL_SM_SM_NS1H_6thread17LinearCombinationISL_Li1EffLNS1M_9ScaleType4KindE0ELNS_15FloatRoundStyleE2ESL_EENS1_15EpilogueDefaultEEEEEvvEEEEvNT_6ParamsE,@"STO_CUDA_ENTRY STV_DEFAULT"
_ZN7cutlass13device_kernelINS_4gemm6kernel13GemmUniversalIN4cute5tupleIJiiiiEEENS1_10collective13CollectiveMmaINS1_34MainloopSm90TmaGmmaWarpSpecializedILi2ENS5_IJNS4_1CILi4EEENSA_ILi2EEENSA_ILi1EEEEEENS1_32KernelTmaWarpSpecializedPingpongEEENS5_IJNSA_ILi64EEENSA_ILi256EEENSA_ILi128EEEEEENS_6half_tENS5_IJlSD_lEEESL_SM_NS4_8TiledMMAINS4_8MMA_AtomIJNS4_4SM904GMMA26MMA_64x256x16_F32F16F16_SSILNSQ_5MajorE0ELSS_0ELNSQ_7ScaleInE1ELST_1EEEEEENS4_6LayoutINS5_IJSD_SD_SD_EEENS5_IJNSA_ILi0EEESY_SY_EEEEENS5_IJNS4_10UnderscoreES11_S11_EEEEENS4_23SM90_TMA_LOAD_MULTICASTENS4_14ComposedLayoutINS4_7SwizzleILi3ELi4ELi3EEENS4_18smem_ptr_flag_bitsILi16EEENSW_INS5_IJNSA_ILi8EEESH_EEENS5_IJSH_SD_EEEEEEEvNS4_8identityES14_S1E_vS1F_EENS_8epilogue10collective6detail29Sm90TmaWarpSpecializedAdapterINS1I_15DefaultEpilogueISL_SM_SM_NS1H_6thread17LinearCombinationISL_Li1EffLNS1M_9ScaleType4KindE0ELNS_15FloatRoundStyleE2ESL_EENS1_15EpilogueDefaultEEEEEvvEEEEvNT_6ParamsE:
[----:B------:R-:W0:Y:S01]  /*0000*/  LDC R1, c[0x0][0x28] ;  /* 0x00000a00ff017b82 */ /* 0x000e220000000800 */
[----:B------:R-:W1:Y:S01]  /*0010*/  S2R R0, SR_TID.X ;  /* 0x0000000000007919 */ /* 0x000e620000002100 */
[----:B------:R-:W-:Y:S01]  /*0020*/  ELECT P0, URZ, PT ;  /* 0x00000000003f782f */ /* 0x000fe20003800000 */
[----:B------:R-:W-:Y:S01]  /*0030*/  BSSY B0, `(.L_x_0) ;  /* 0x0000014000007945 */ /* 0x000fe20003800000 */
[--C-:B-1----:R-:W-:Y:S02]  /*0040*/  SHF.R.U32.HI R2, RZ, 0x5, R0.reuse ;  /* 0x00000005ff027819 */ /* 0x102fe40000011600 */
[----:B------:R-:W-:-:S03]  /*0050*/  SHF.R.U32.HI R4, RZ, 0x7, R0 ;  /* 0x00000007ff047819 */ /* 0x000fc60000011600 */
[----:B------:R-:W1:Y:S02]  /*0060*/  SHFL.IDX PT, R3, R2, RZ, 0x1f ;  /* 0x00001fff02037589 */ /* 0x000e6400000e0000 */
[----:B-1----:R-:W-:Y:S02]  /*0070*/  R2UR UR6, R3 ;  /* 0x00000000030672ca */ /* 0x002fe400000e0000 */
[----:B------:R1:W2:Y:S11]  /*0080*/  SHFL.IDX PT, R3, R4, RZ, 0x1f ;  /* 0x00001fff04037589 */ /* 0x0002b600000e0000 */
[----:B------:R-:W-:-:S02]  /*0090*/  USHF.R.S32.HI UR4, URZ, 0x1f, UR6 ;  /* 0x0000001f3f047899 */ /* 0x000fc40008011406 */
[----:B------:R-:W-:Y:S02]  /*00a0*/  ISETP.NE.OR P0, PT, RZ, UR6, !P0 ;  /* 0x00000006ff007c0c */ /* 0x000fe4000c705670 */
[----:B------:R-:W-:-:S04]  /*00b0*/  ULEA.HI UR4, UR4, UR6, URZ, 0x2 ;  /* 0x0000000604047291 */ /* 0x000fc8000f8f103f */
[----:B------:R-:W-:-:S04]  /*00c0*/  ULOP3.LUT UR4, UR4, 0xfffffffc, URZ, 0xc0, !UPT ;  /* 0xfffffffc04047892 */ /* 0x000fc8000f8ec03f */
[----:B------:R-:W-:-:S03]  /*00d0*/  UIADD3 UR6, UR6, -UR4, URZ ;  /* 0x8000000406067290 */ /* 0x000fc6000fffe03f */
[----:B012---:R-:W-:Y:S09]  /*00e0*/  @P0 BRA `(.L_x_1) ;  /* 0x0000000000200947 */ /* 0x007ff20003800000 */
[----:B------:R-:W-:Y:S02]  /*00f0*/  ULDC.64 UR4, c[0x0][0x198] ;  /* 0x0000660000047ab9 */ /* 0x000fe40000000a00 */
[----:B------:R-:W-:Y:S02]  /*0100*/  UIADD3 UR8, UP0, UR4, 0xf0, URZ ;  /* 0x000000f004087890 */ /* 0x000fe4000ff1e03f */
[----:B------:R-:W-:Y:S02]  /*0110*/  UIADD3 UR4, UP1, UR4, 0x1f0, URZ ;  /* 0x000001f004047890 */ /* 0x000fe4000ff3e03f */
[----:B------:R-:W-:Y:S02]  /*0120*/  UIADD3.X UR9, URZ, UR5, URZ, UP0, !UPT ;  /* 0x000000053f097290 */ /* 0x000fe400087fe43f */
[----:B------:R-:W-:-:S07]  /*0130*/  UIADD3.X UR5, URZ, UR5, URZ, UP1, !UPT ;  /* 0x000000053f057290 */ /* 0x000fce0008ffe43f */
[----:B------:R0:W-:Y:S02]  /*0140*/  UTMACCTL.PF [UR8] ;  /* 0x00000000080079b9 */ /* 0x0001e40008040000 */
[----:B------:R0:W-:Y:S02]  /*0150*/  UTMACCTL.PF [UR4] ;  /* 0x00000000040079b9 */ /* 0x0001e40008040000 */
[----:B0-----:R-:W-:Y:S01]  /*0160*/  NOP ;  /* 0x0000000000007918 */ /* 0x001fe20000000000 */
.L_x_1:
[----:B------:R-:W-:Y:S05]  /*0170*/  BSYNC B0 ;  /* 0x0000000000007941 */ /* 0x000fea0003800000 */
.L_x_0:
[----:B------:R-:W0:Y:S01]  /*0180*/  SHFL.IDX PT, R5, R2, RZ, 0x1f ;  /* 0x00001fff02057589 */ /* 0x000e2200000e0000 */
[----:B------:R-:W-:Y:S01]  /*0190*/  R2UR UR19, R3 ;  /* 0x00000000031372ca */ /* 0x000fe200000e0000 */
[----:B------:R-:W-:-:S04]  /*01a0*/  UISETP.NE.AND UP0, UPT, UR6, 0x3, UPT ;  /* 0x000000030600788c */ /* 0x000fc8000bf05270 */
[----:B------:R-:W-:-:S08]  /*01b0*/  UISETP.EQ.OR UP0, UPT, UR6, URZ, !UP0 ;  /* 0x0000003f0600728c */ /* 0x000fd0000c702670 */
[----:B------:R-:W-:Y:S02]  /*01c0*/  UIADD3 UR14, UR19, -0x1, URZ ;  /* 0xffffffff130e7890 */ /* 0x000fe4000fffe03f */
[----:B------:R-:W-:Y:S02]  /*01d0*/  UISETP.EQ.AND UP0, UPT, UR19, URZ, UP0 ;  /* 0x0000003f1300728c */ /* 0x000fe40008702270 */
[----:B------:R-:W-:Y:S02]  /*01e0*/  UISETP.GE.U32.AND UP1, UPT, UR14, 0x2, UPT ;  /* 0x000000020e00788c */ /* 0x000fe4000bf26070 */
[----:B------:R-:W-:Y:S01]  /*01f0*/  USEL UR42, URZ, 0x1, !UP0 ;  /* 0x000000013f2a7887 */ /* 0x000fe2000c000000 */
[----:B0-----:R-:W-:-:S03]  /*0200*/  ISETP.NE.AND P0, PT, R5, RZ, PT ;  /* 0x000000ff0500720c */ /* 0x001fc60003f05270 */
[----:B------:R-:W-:-:S10]  /*0210*/  USEL UR42, UR42, 0x2, UP1 ;  /* 0x000000022a2a7887 */ /* 0x000fd40008800000 */
[----:B------:R-:W-:Y:S05]  /*0220*/  @P0 BRA `(.L_x_2) ;  /* 0x0000000000480947 */ /* 0x000fea0003800000 */
[----:B------:R-:W0:Y:S01]  /*0230*/  S2UR UR7, SR_CgaCtaId ;  /* 0x00000000000779c3 */ /* 0x000e220000008800 */
[----:B------:R-:W-:Y:S01]  /*0240*/  UMOV UR4, 0x400 ;  /* 0x0000040000047882 */ /* 0x000fe20000000000 */
[----:B------:R-:W-:Y:S01]  /*0250*/  UMOV UR5, 0x1 ;  /* 0x0000000100057882 */ /* 0x000fe20000000000 */
[----:B------:R-:W-:Y:S01]  /*0260*/  UMOV UR8, 0x5 ;  /* 0x0000000500087882 */ /* 0x000fe20000000000 */
[----:B------:R-:W-:Y:S01]  /*0270*/  ELECT P0, URZ, PT ;  /* 0x00000000003f782f */ /* 0x000fe20003800000 */
[----:B------:R-:W-:-:S04]  /*0280*/  UIADD3 UR8, -UR8, 0x100000, URZ ;  /* 0x0010000008087890 */ /* 0x000fc8000fffe13f */
[----:B------:R-:W-:Y:S02]  /*0290*/  USHF.L.U32 UR9, UR8, 0xb, URZ ;  /* 0x0000000b08097899 */ /* 0x000fe4000800063f */
[----:B------:R-:W-:Y:S02]  /*02a0*/  USHF.L.U32 UR8, UR8, 0x1, URZ ;  /* 0x0000000108087899 */ /* 0x000fe4000800063f */
[----:B0-----:R-:W-:Y:S02]  /*02b0*/  ULEA UR7, UR7, UR4, 0x18 ;  /* 0x0000000407077291 */ /* 0x001fe4000f8ec03f */
[----:B------:R-:W-:-:S04]  /*02c0*/  UIADD3 UR4, -UR5, 0x100000, URZ ;  /* 0x0010000005047890 */ /* 0x000fc8000fffe13f */
[----:B------:R-:W-:Y:S02]  /*02d0*/  USHF.L.U32 UR5, UR4, 0xb, URZ ;  /* 0x0000000b04057899 */ /* 0x000fe4000800063f */
[----:B------:R-:W-:Y:S01]  /*02e0*/  USHF.L.U32 UR4, UR4, 0x1, URZ ;  /* 0x0000000104047899 */ /* 0x000fe2000800063f */
[----:B------:R-:W0:Y:S11]  /*02f0*/  FENCE.VIEW.ASYNC.S ;  /* 0x00000000000073c6 */ /* 0x000e360000000000 */
[----:B0-----:R0:W1:Y:S01]  /*0300*/  SYNCS.EXCH.64 URZ, [UR7], UR4 ;  /* 0x00000004073f75b2 */ /* 0x0010620008000100 */
[----:B------:R0:W2:Y:S01]  /*0310*/  SYNCS.EXCH.64 URZ, [UR7+0x10], UR8 ;  /* 0x00001008073f75b2 */ /* 0x0000a20008000100 */
[----:B------:R0:W3:Y:S01]  /*0320*/  SYNCS.EXCH.64 URZ, [UR7+0x8], UR4 ;  /* 0x00000804073f75b2 */ /* 0x0000e20008000100 */
[----:B------:R0:W4:Y:S01]  /*0330*/  SYNCS.EXCH.64 URZ, [UR7+0x18], UR8 ;  /* 0x00001808073f75b2 */ /* 0x0001220008000100 */
[----:B------:R-:W-:Y:S01]  /*0340*/  NOP ;  /* 0x0000000000007918 */ /* 0x000fe20000000000 */
.L_x_2:
[----:B------:R-:W5:Y:S01]  /*0350*/  S2UR UR15, SR_CTAID.X ;  /* 0x00000000000f79c3 */ /* 0x000f620000002500 */
[----:B------:R-:W-:Y:S01]  /*0360*/  SHF.R.S32.HI R3, RZ, 0x1f, R0 ;  /* 0x0000001fff037819 */ /* 0x000fe20000011400 */
[----:B------:R-:W1:Y:S01]  /*0370*/  SHFL.IDX PT, R12, R2, RZ, 0x1f ;  /* 0x00001fff020c7589 */ /* 0x000e6200000e0000 */
[----:B0-----:R-:W-:Y:S01]  /*0380*/  ULDC UR4, c[0x0][0x150] ;  /* 0x0000540000047ab9 */ /* 0x001fe20000000800 */
[----:B------:R-:W-:Y:S02]  /*0390*/  ELECT P0, URZ, PT ;  /* 0x00000000003f782f */ /* 0x000fe40003800000 */
[----:B------:R-:W-:Y:S01]  /*03a0*/  LEA.HI R3, R3, R0, RZ, 0x7 ;  /* 0x0000000003037211 */ /* 0x000fe200078f38ff */
[----:B------:R0:W2:Y:S01]  /*03b0*/  SHFL.IDX PT, R9, R2, RZ, 0x1f ;  /* 0x00001fff02097589 */ /* 0x0000a200000e0000 */
[----:B------:R-:W-:Y:S01]  /*03c0*/  ELECT P1, URZ, PT ;  /* 0x00000000003f782f */ /* 0x000fe20003820000 */
[----:B------:R-:W0:Y:S01]  /*03d0*/  S2UR UR8, SR_CTAID.Y ;  /* 0x00000000000879c3 */ /* 0x000e220000002600 */
[----:B------:R-:W-:Y:S01]  /*03e0*/  LOP3.LUT R3, R3, 0xffffff80, RZ, 0xc0, !PT ;  /* 0xffffff8003037812 */ /* 0x000fe200078ec0ff */
[----:B------:R-:W-:Y:S01]  /*03f0*/  ULDC UR5, c[0x0][0x154] ;  /* 0x0000550000057ab9 */ /* 0x000fe20000000800 */
[----:B------:R-:W-:Y:S01]  /*0400*/  ULDC UR7, c[0x0][0x144] ;  /* 0x0000510000077ab9 */ /* 0x000fe20000000800 */
[----:B------:R-:W-:Y:S01]  /*0410*/  UMOV UR18, 0x80 ;  /* 0x0000008000127882 */ /* 0x000fe20000000000 */
[----:B------:R-:W-:Y:S01]  /*0420*/  NOP ;  /* 0x0000000000007918 */ /* 0x000fe20000000000 */
[----:B------:R-:W-:Y:S01]  /*0430*/  IMAD.IADD R3, R0, 0x1, -R3 ;  /* 0x0000000100037824 */ /* 0x000fe200078e0a03 */
[----:B------:R-:W-:Y:S01]  /*0440*/  NOP ;  /* 0x0000000000007918 */ /* 0x000fe20000000000 */
[----:B------:R-:W-:Y:S01]  /*0450*/  ULDC UR17, c[0x0][0x148] ;  /* 0x0000520000117ab9 */ /* 0x000fe20000000800 */
[----:B------:R-:W-:Y:S01]  /*0460*/  IMAD.MOV.U32 R152, RZ, RZ, 0x1 ;  /* 0x00000001ff987424 */ /* 0x000fe200078e00ff */
[----:B------:R-:W-:-:S02]  /*0470*/  ISETP.NE.AND P2, PT, RZ, UR19, PT ;  /* 0x00000013ff007c0c */ /* 0x000fc4000bf45270 */
[----:B------:R-:W-:Y:S02]  /*0480*/  SHF.R.S32.HI R6, RZ, 0x1f, R3 ;  /* 0x0000001fff067819 */ /* 0x000fe40000011403 */
[----:B-----5:R-:W-:Y:S02]  /*0490*/  I2FP.F32.U32 R10, UR15 ;  /* 0x0000000f000a7c45 */ /* 0x020fe40008201000 */
[----:B------:R-:W-:Y:S02]  /*04a0*/  LEA.HI R7, R6, R3, RZ, 0x3 ;  /* 0x0000000306077211 */ /* 0x000fe400078f18ff */
[----:B-1----:R-:W-:Y:S01]  /*04b0*/  ISETP.NE.OR P0, PT, R12, RZ, !P0 ;  /* 0x000000ff0c00720c */ /* 0x002fe20004705670 */
[----:B------:R-:W-:Y:S01]  /*04c0*/  FMUL R11, R10, UR4 ;  /* 0x000000040a0b7c20 */ /* 0x000fe20008400000 */
[----:B------:R-:W-:Y:S02]  /*04d0*/  SHF.R.S32.HI R10, RZ, 0x1f, R5 ;  /* 0x0000001fff0a7819 */ /* 0x000fe40000011405 */
[----:B------:R-:W-:-:S02]  /*04e0*/  SHF.R.S32.HI R8, RZ, 0x3, R7 ;  /* 0x00000003ff087819 */ /* 0x000fc40000011407 */
[----:B------:R-:W-:Y:S01]  /*04f0*/  SHF.R.S32.HI R7, RZ, 0x1f, R7 ;  /* 0x0000001fff077819 */ /* 0x000fe20000011407 */
[----:B------:R-:W1:Y:S01]  /*0500*/  F2I.U32.TRUNC.NTZ R11, R11 ;  /* 0x0000000b000b7305 */ /* 0x000e62000020f000 */
[----:B------:R-:W-:Y:S02]  /*0510*/  LEA.HI R10, R10, R5, RZ, 0x2 ;  /* 0x000000050a0a7211 */ /* 0x000fe400078f10ff */
[----:B------:R-:W-:Y:S02]  /*0520*/  LEA.HI R7, R7, R8, RZ, 0x2 ;  /* 0x0000000807077211 */ /* 0x000fe400078f10ff */
[----:B------:R-:W-:Y:S01]  /*0530*/  LOP3.LUT R10, R10, 0x3ffffffc, RZ, 0xc0, !PT ;  /* 0x3ffffffc0a0a7812 */ /* 0x000fe200078ec0ff */
[----:B------:R-:W-:Y:S01]  /*0540*/  VOTEU.ALL UP0, P0 ;  /* 0x00000000003f7886 */ /* 0x000fe20000000000 */
[----:B0-----:R-:W-:Y:S02]  /*0550*/  I2FP.F32.U32 R2, UR8 ;  /* 0x0000000800027c45 */ /* 0x001fe40008201000 */
[----:B------:R-:W-:Y:S01]  /*0560*/  LOP3.LUT R7, R7, 0xfffffffc, RZ, 0xc0, !PT ;  /* 0xfffffffc07077812 */ /* 0x000fe200078ec0ff */
[----:B------:R-:W-:Y:S01]  /*0570*/  IMAD.IADD R10, R5, 0x1, -R10 ;  /* 0x00000001050a7824 */ /* 0x000fe200078e0a0a */
[----:B--2---:R-:W-:Y:S01]  /*0580*/  ISETP.NE.OR P1, PT, R9, RZ, !P1 ;  /* 0x000000ff0900720c */ /* 0x004fe20004f25670 */
[----:B------:R-:W-:Y:S01]  /*0590*/  FMUL R5, R2, UR5 ;  /* 0x0000000502057c20 */ /* 0x000fe20008400000 */
[----:B------:R-:W0:Y:S01]  /*05a0*/  @!UP0 S2UR UR11, SR_CgaCtaId ;  /* 0x00000000000b89c3 */ /* 0x000e220000008800 */
[----:B------:R-:W-:Y:S01]  /*05b0*/  IMAD.IADD R7, R8, 0x1, -R7 ;  /* 0x0000000108077824 */ /* 0x000fe200078e0a07 */
[----:B-1----:R-:W-:Y:S01]  /*05c0*/  R2UR UR4, R11 ;  /* 0x000000000b0472ca */ /* 0x002fe200000e0000 */
[----:B------:R-:W-:-:S02]  /*05d0*/  @!UP0 UMOV UR10, 0x400 ;  /* 0x00000400000a8882 */ /* 0x000fc40000000000 */
[----:B------:R-:W-:Y:S01]  /*05e0*/  IMAD R7, R10, 0x4, R7 ;  /* 0x000000040a077824 */ /* 0x000fe200078e0207 */
[----:B------:R-:W1:Y:S04]  /*05f0*/  F2I.U32.TRUNC.NTZ R5, R5 ;  /* 0x0000000500057305 */ /* 0x000e68000020f000 */
[----:B------:R-:W-:Y:S01]  /*0600*/  SHF.R.S32.HI R2, RZ, 0x1f, R7 ;  /* 0x0000001fff027819 */ /* 0x000fe20000011407 */
[----:B------:R-:W-:Y:S01]  /*0610*/  VOTEU.ALL UP1, P1 ;  /* 0x00000000003f7886 */ /* 0x000fe20000820000 */
[----:B------:R-:W-:Y:S01]  /*0620*/  VOTEU.ALL UP2, P1 ;  /* 0x00000000003f7886 */ /* 0x000fe20000840000 */
[----:B------:R-:W-:Y:S01]  /*0630*/  VOTEU.ALL UP3, P1 ;  /* 0x00000000003f7886 */ /* 0x000fe20000860000 */
[----:B------:R-:W-:Y:S01]  /*0640*/  LEA.HI R2, R2, R7, RZ, 0x2 ;  /* 0x0000000702027211 */ /* 0x000fe200078f10ff */
[----:B------:R-:W-:Y:S01]  /*0650*/  UIADD3 UR4, -UR4, URZ, URZ ;  /* 0x0000003f04047290 */ /* 0x000fe2000fffe13f */
[----:B------:R-:W2:Y:S01]  /*0660*/  @!UP1 S2UR UR16, SR_CgaCtaId ;  /* 0x00000000001099c3 */ /* 0x000ea20000008800 */
[----:B------:R-:W-:Y:S01]  /*0670*/  @!UP1 UMOV UR13, 0x400 ;  /* 0x00000400000d9882 */ /* 0x000fe20000000000 */
[----:B------:R-:W-:Y:S01]  /*0680*/  LOP3.LUT R8, R2, 0xfffffffc, RZ, 0xc0, !PT ;  /* 0xfffffffc02087812 */ /* 0x000fe200078ec0ff */
[----:B------:R-:W-:Y:S01]  /*0690*/  UIMAD UR7, UR7, UR4, UR15 ;  /* 0x00000004070772a4 */ /* 0x000fe2000f8e020f */
[----:B------:R-:W-:Y:S01]  /*06a0*/  IMAD.SHL.U32 R2, R7, 0x4, RZ ;  /* 0x0000000407027824 */ /* 0x000fe200078e00ff */
[----:B-1----:R-:W-:Y:S01]  /*06b0*/  R2UR UR9, R5 ;  /* 0x00000000050972ca */ /* 0x002fe200000e0000 */
[----:B------:R-:W-:Y:S01]  /*06c0*/  UMOV UR4, 0x20 ;  /* 0x0000002000047882 */ /* 0x000fe20000000000 */
[----:B------:R-:W-:Y:S01]  /*06d0*/  IMAD.IADD R8, R7, 0x1, -R8 ;  /* 0x0000000107087824 */ /* 0x000fe200078e0a08 */
[----:B------:R-:W1:Y:S01]  /*06e0*/  LDC R5, c[0x0][0x140] ;  /* 0x00005000ff057b82 */ /* 0x000e620000000800 */
[----:B------:R-:W-:-:S04]  /*06f0*/  @!UP0 UIADD3 UR4, -UR4, 0x100000, URZ ;  /* 0x0010000004048890 */ /* 0x000fc8000fffe13f */
[----:B------:R-:W-:Y:S02]  /*0700*/  @!UP0 USHF.L.U32 UR5, UR4, 0xb, URZ ;  /* 0x0000000b04058899 */ /* 0x000fe4000800063f */
[----:B------:R-:W-:Y:S01]  /*0710*/  @!UP0 USHF.L.U32 UR4, UR4, 0x1, URZ ;  /* 0x0000000104048899 */ /* 0x000fe2000800063f */
[----:B------:R-:W-:Y:S01]  /*0720*/  LOP3.LUT R153, R7, 0xc, R2, 0x78, !PT ;  /* 0x0000000c07997812 */ /* 0x000fe200078e7802 */
[----:B0-----:R-:W-:Y:S01]  /*0730*/  @!UP0 ULEA UR12, UR11, UR10, 0x18 ;  /* 0x0000000a0b0c8291 */ /* 0x001fe2000f8ec03f */
[----:B------:R-:W-:Y:S01]  /*0740*/  ISETP.NE.AND P3, PT, R8, UR7, PT ;  /* 0x0000000708007c0c */ /* 0x000fe2000bf65270 */
[----:B------:R-:W-:-:S04]  /*0750*/  @!UP1 UIADD3 UR10, -UR18, 0x100000, URZ ;  /* 0x00100000120a9890 */ /* 0x000fc8000fffe13f */
[----:B------:R-:W-:Y:S02]  /*0760*/  @!UP1 USHF.L.U32 UR11, UR10, 0xb, URZ ;  /* 0x0000000b0a0b9899 */ /* 0x000fe4000800063f */
[----:B------:R-:W-:Y:S01]  /*0770*/  @!UP1 USHF.L.U32 UR10, UR10, 0x1, URZ ;  /* 0x000000010a0a9899 */ /* 0x000fe2000800063f */
[----:B------:R0:W0:Y:S01]  /*0780*/  SHFL.IDX PT, R7, R4, RZ, 0x1f ;  /* 0x00001fff04077589 */ /* 0x00002200000e0000 */
[----:B------:R-:W-:Y:S01]  /*0790*/  VOTEU.ALL UP0, P0 ;  /* 0x00000000003f7886 */ /* 0x000fe20000000000 */
[----:B------:R-:W-:Y:S01]  /*07a0*/  VOTEU.ALL UP4, P1 ;  /* 0x00000000003f7886 */ /* 0x000fe20000880000 */
[----:B------:R-:W-:Y:S01]  /*07b0*/  VOTEU.ALL UP5, P1 ;  /* 0x00000000003f7886 */ /* 0x000fe200008a0000 */
[----:B------:R-:W-:Y:S01]  /*07c0*/  UIADD3 UR9, -UR9, URZ, URZ ;  /* 0x0000003f09097290 */ /* 0x000fe2000fffe13f */
[----:B------:R-:W5:Y:S02]  /*07d0*/  FENCE.VIEW.ASYNC.S ;  /* 0x00000000000073c6 */ /* 0x000f640000000000 */
[----:B-----5:R-:W0:Y:S01]  /*07e0*/  @!UP0 SYNCS.EXCH.64 URZ, [UR12+0x50], UR4 ;  /* 0x000050040c3f85b2 */ /* 0x020e220008000100 */
[----:B--2---:R-:W-:Y:S01]  /*07f0*/  @!UP1 ULEA UR13, UR16, UR13, 0x18 ;  /* 0x0000000d100d9291 */ /* 0x004fe2000f8ec03f */
[----:B------:R-:W-:Y:S01]  /*0800*/  @P3 SHF.R.S32.HI R2, RZ, 0x1f, R153 ;  /* 0x0000001fff023819 */ /* 0x000fe20000011499 */
[----:B------:R-:W-:Y:S01]  /*0810*/  VOTEU.ALL UP1, P0 ;  /* 0x00000000003f7886 */ /* 0x000fe20000020000 */
[----:B------:R-:W-:-:S02]  /*0820*/  LOP3.LUT P0, RZ, R3, 0x7, RZ, 0xc0, !PT ;  /* 0x0000000703ff7812 */ /* 0x000fc4000780c0ff */
[----:B------:R-:W-:Y:S02]  /*0830*/  @P3 LEA.HI R2, R2, R153, RZ, 0x2 ;  /* 0x0000009902023211 */ /* 0x000fe400078f10ff */
[----:B------:R-:W-:Y:S02]  /*0840*/  ISETP.LT.U32.AND P0, PT, R153, 0x8, !P0 ;  /* 0x000000089900780c */ /* 0x000fe40004701070 */
[----:B-1----:R-:W-:Y:S02]  /*0850*/  ISETP.EQ.U32.AND P1, PT, R5, 0x1, PT ;  /* 0x000000010500780c */ /* 0x002fe40003f22070 */
[----:B------:R-:W-:Y:S02]  /*0860*/  @P3 SHF.R.S32.HI R2, RZ, 0x2, R2 ;  /* 0x00000002ff023819 */ /* 0x000fe40000011402 */
[----:B------:R-:W-:Y:S01]  /*0870*/  SEL R5, RZ, 0x1, !P0 ;  /* 0x00000001ff057807 */ /* 0x000fe20004000000 */
[----:B------:R1:W2:Y:S01]  /*0880*/  @!UP1 SYNCS.EXCH.64 URZ, [UR12+0x58], UR4 ;  /* 0x000058040c3f95b2 */ /* 0x0002a20008000100 */
[----:B------:R-:W-:Y:S01]  /*0890*/  NOP ;  /* 0x0000000000007918 */ /* 0x000fe20000000000 */
[----:B-1----:R-:W-:Y:S01]  /*08a0*/  UIMAD UR4, UR17, UR9, UR8 ;  /* 0x00000009110472a4 */ /* 0x002fe2000f8e0208 */
[----:B------:R1:W0:Y:S05]  /*08b0*/  @!UP2 SYNCS.EXCH.64 URZ, [UR13+0x30], UR10 ;  /* 0x0000300a0d3fa5b2 */ /* 0x00022a0008000100 */
[----:B------:R-:W-:-:S04]  /*08c0*/  @P3 ISETP.NE.AND P4, PT, R2, UR4, PT ;  /* 0x0000000402003c0c */ /* 0x000fc8000bf85270 */
[----:B------:R-:W-:-:S04]  /*08d0*/  @P3 SEL R152, RZ, 0x1, P4 ;  /* 0x00000001ff983807 */ /* 0x000fc80002000000 */
[----:B------:R-:W-:Y:S01]  /*08e0*/  LOP3.LUT R152, R152, R5, RZ, 0xc0, !PT ;  /* 0x0000000598987212 */ /* 0x000fe200078ec0ff */
[----:B------:R1:W0:Y:S01]  /*08f0*/  @!UP3 SYNCS.EXCH.64 URZ, [UR13+0x38], UR10 ;  /* 0x0000380a0d3fb5b2 */ /* 0x0002220008000100 */
[----:B------:R1:W0:Y:S01]  /*0900*/  @!UP4 SYNCS.EXCH.64 URZ, [UR13+0x40], UR10 ;  /* 0x0000400a0d3fc5b2 */ /* 0x0002220008000100 */
[----:B------:R1:W0:Y:S01]  /*0910*/  @!UP5 SYNCS.EXCH.64 URZ, [UR13+0x48], UR10 ;  /* 0x0000480a0d3fd5b2 */ /* 0x0002220008000100 */
[----:B------:R-:W-:Y:S01]  /*0920*/  NOP ;  /* 0x0000000000007918 */ /* 0x000fe20000000000 */
[----:B-1----:R-:W-:Y:S05]  /*0930*/  @!P1 BRA `(.L_x_3) ;  /* 0x0000000000089947 */ /* 0x002fea0003800000 */
[----:B0-234-:R-:W-:Y:S01]  /*0940*/  UCGABAR_ARV ;  /* 0x00000000000079c7 */ /* 0x01dfe20008000000 */
[----:B------:R-:W-:Y:S05]  /*0950*/  BRA `(.L_x_4) ;  /* 0x0000000000047947 */ /* 0x000fea0003800000 */
.L_x_3:
[----:B0-234-:R-:W-:Y:S01]  /*0960*/  NOP ;  /* 0x0000000000007918 */ /* 0x01dfe20000000000 */
.L_x_4:
[----:B------:R-:W-:Y:S01]  /*0970*/  ULDC.64 UR4, c[0x0][0x598] ;  /* 0x0001660000047ab9 */ /* 0x000fe20000000a00 */
[----:B------:R-:W-:Y:S01]  /*0980*/  ULDC.64 UR50, c[0x0][0x208] ;  /* 0x0000820000327ab9 */ /* 0x000fe20000000a00 */
[----:B------:R-:W-:-:S04]  /*0990*/  ISETP.NE.U32.AND P0, PT, RZ, UR4, PT ;  /* 0x00000004ff007c0c */ /* 0x000fc8000bf05070 */
[----:B------:R-:W-:-:S13]  /*09a0*/  ISETP.NE.AND.EX P0, PT, RZ, UR5, PT, P0 ;  /* 0x00000005ff007c0c */ /* 0x000fda000bf05300 */
[----:B------:R-:W-:Y:S05]  /*09b0*/  @!P0 BRA `(.L_x_5) ;  /* 0x00000000001c8947 */ /* 0x000fea0003800000 */
[----:B------:R-:W0:Y:S02]  /*09c0*/  LDC.64 R4, c[0x0][0x598] ;  /* 0x00016600ff047b82 */ /* 0x000e240000000a00 */
[----:B0-----:R-:W2:Y:S02]  /*09d0*/  LDG.E.64 R4, desc[UR50][R4.64] ;  /* 0x0000003204047981 */ /* 0x001ea4000c1e1b00 */
[----:B--2---:R-:W-:-:S04]  /*09e0*/  ISETP.NE.U32.AND P0, PT, R4, RZ, PT ;  /* 0x000000ff0400720c */ /* 0x004fc80003f05070 */
[----:B------:R-:W-:-:S13]  /*09f0*/  ISETP.NE.AND.EX P0, PT, R5, RZ, PT, P0 ;  /* 0x000000ff0500720c */ /* 0x000fda0003f05300 */
[----:B------:R-:W-:Y:S05]  /*0a00*/  @!P0 BRA `(.L_x_5) ;  /* 0x0000000000088947 */ /* 0x000fea0003800000 */
[----:B------:R0:W5:Y:S01]  /*0a10*/  LD.E R23, desc[UR50][R4.64] ;  /* 0x0000003204177980 */ /* 0x000162000c101900 */
[----:B------:R-:W-:Y:S05]  /*0a20*/  BRA `(.L_x_6) ;  /* 0x0000000000247947 */ /* 0x000fea0003800000 */
.L_x_5:
[----:B------:R-:W-:Y:S02]  /*0a30*/  ULDC.64 UR4, c[0x0][0x588] ;  /* 0x0001620000047ab9 */ /* 0x000fe40000000a00 */
[----:B------:R-:W-:-:S04]  /*0a40*/  ISETP.NE.U32.AND P0, PT, RZ, UR4, PT ;  /* 0x00000004ff007c0c */ /* 0x000fc8000bf05070 */
[----:B------:R-:W-:-:S13]  /*0a50*/  ISETP.NE.AND.EX P0, PT, RZ, UR5, PT, P0 ;  /* 0x00000005ff007c0c */ /* 0x000fda000bf05300 */
[----:B------:R-:W-:Y:S05]  /*0a60*/  @!P0 BRA `(.L_x_7) ;  /* 0x00000000000c8947 */ /* 0x000fea0003800000 */
[----:B------:R-:W0:Y:S02]  /*0a70*/  LDC.64 R4, c[0x0][0x588] ;  /* 0x00016200ff047b82 */ /* 0x000e240000000a00 */
[----:B0-----:R1:W5:Y:S01]  /*0a80*/  LDG.E R23, desc[UR50][R4.64] ;  /* 0x0000003204177981 */ /* 0x001362000c1e1900 */
[----:B------:R-:W-:Y:S05]  /*0a90*/  BRA `(.L_x_6) ;  /* 0x0000000000087947 */ /* 0x000fea0003800000 */
.L_x_7:
[----:B------:R-:W-:Y:S02]  /*0aa0*/  ULDC UR4, c[0x0][0x580] ;  /* 0x0001600000047ab9 */ /* 0x000fe40000000800 */
[----:B------:R-:W-:-:S07]  /*0ab0*/  IMAD.U32 R23, RZ, RZ, UR4 ;  /* 0x00000004ff177e24 */ /* 0x000fce000f8e00ff */
.L_x_6:
[----:B------:R-:W-:Y:S02]  /*0ac0*/  ULDC.64 UR4, c[0x0][0x5a0] ;  /* 0x0001680000047ab9 */ /* 0x000fe40000000a00 */
[----:B------:R-:W-:-:S04]  /*0ad0*/  ISETP.NE.U32.AND P0, PT, RZ, UR4, PT ;  /* 0x00000004ff007c0c */ /* 0x000fc8000bf05070 */
[----:B------:R-:W-:-:S13]  /*0ae0*/  ISETP.NE.AND.EX P0, PT, RZ, UR5, PT, P0 ;  /* 0x00000005ff007c0c */ /* 0x000fda000bf05300 */
[----:B------:R-:W-:Y:S05]  /*0af0*/  @!P0 BRA `(.L_x_8) ;  /* 0x00000000001c8947 */ /* 0x000fea0003800000 */
[----:B01----:R-:W0:Y:S02]  /*0b00*/  LDC.64 R4, c[0x0][0x5a0] ;  /* 0x00016800ff047b82 */ /* 0x003e240000000a00 */
[----:B0-----:R-:W2:Y:S02]  /*0b10*/  LDG.E.64 R4, desc[UR50][R4.64] ;  /* 0x0000003204047981 */ /* 0x001ea4000c1e1b00 */
[----:B--2---:R-:W-:-:S04]  /*0b20*/  ISETP.NE.U32.AND P0, PT, R4, RZ, PT ;  /* 0x000000ff0400720c */ /* 0x004fc80003f05070 */
[----:B------:R-:W-:-:S13]  /*0b30*/  ISETP.NE.AND.EX P0, PT, R5, RZ, PT, P0 ;  /* 0x000000ff0500720c */ /* 0x000fda0003f05300 */
[----:B------:R-:W-:Y:S05]  /*0b40*/  @!P0 BRA `(.L_x_8) ;  /* 0x0000000000088947 */ /* 0x000fea0003800000 */
[----:B------:R0:W5:Y:S01]  /*0b50*/  LD.E R22, desc[UR50][R4.64] ;  /* 0x0000003204167980 */ /* 0x000162000c101900 */
[----:B------:R-:W-:Y:S05]  /*0b60*/  BRA `(.L_x_9) ;  /* 0x0000000000247947 */ /* 0x000fea0003800000 */
.L_x_8:
[----:B------:R-:W-:Y:S02]  /*0b70*/  ULDC.64 UR4, c[0x0][0x590] ;  /* 0x0001640000047ab9 */ /* 0x000fe40000000a00 */
[----:B------:R-:W-:-:S04]  /*0b80*/  ISETP.NE.U32.AND P0, PT, RZ, UR4, PT ;  /* 0x00000004ff007c0c */ /* 0x000fc8000bf05070 */
[----:B------:R-:W-:-:S13]  /*0b90*/  ISETP.NE.AND.EX P0, PT, RZ, UR5, PT, P0 ;  /* 0x00000005ff007c0c */ /* 0x000fda000bf05300 */
[----:B------:R-:W-:Y:S05]  /*0ba0*/  @!P0 BRA `(.L_x_10) ;  /* 0x00000000000c8947 */ /* 0x000fea0003800000 */
[----:B01----:R-:W0:Y:S02]  /*0bb0*/  LDC.64 R4, c[0x0][0x590] ;  /* 0x00016400ff047b82 */ /* 0x003e240000000a00 */
[----:B0-----:R1:W5:Y:S01]  /*0bc0*/  LDG.E R22, desc[UR50][R4.64] ;  /* 0x0000003204167981 */ /* 0x001362000c1e1900 */
[----:B------:R-:W-:Y:S05]  /*0bd0*/  BRA `(.L_x_9) ;  /* 0x0000000000087947 */ /* 0x000fea0003800000 */
.L_x_10:
[----:B------:R-:W-:Y:S02]  /*0be0*/  ULDC UR4, c[0x0][0x584] ;  /* 0x0001610000047ab9 */ /* 0x000fe40000000800 */
[----:B------:R-:W-:-:S07]  /*0bf0*/  IMAD.U32 R22, RZ, RZ, UR4 ;  /* 0x00000004ff167e24 */ /* 0x000fce000f8e00ff */
.L_x_9:
[----:B------:R-:W-:Y:S01]  /*0c00*/  ULDC UR4, c[0x0][0x65c] ;  /* 0x0001970000047ab9 */ /* 0x000fe20000000800 */
[----:B01----:R-:W0:Y:S01]  /*0c10*/  LDC.64 R4, c[0x0][0x650] ;  /* 0x00019400ff047b82 */ /* 0x003e220000000a00 */
[----:B------:R-:W-:Y:S01]  /*0c20*/  UISETP.NE.AND UP2, UPT, UR4, 0x1, UPT ;  /* 0x000000010400788c */ /* 0x000fe2000bf45270 */
[----:B------:R-:W-:Y:S01]  /*0c30*/  IMAD.MOV.U32 R18, RZ, RZ, -0x1 ;  /* 0xffffffffff127424 */ /* 0x000fe200078e00ff */
[----:B------:R-:W-:Y:S01]  /*0c40*/  UISETP.NE.AND UP0, UPT, UR19, 0x2, UPT ;  /* 0x000000021300788c */ /* 0x000fe2000bf05270 */
[----:B------:R-:W-:Y:S01]  /*0c50*/  IMAD.MOV.U32 R19, RZ, RZ, -0x1 ;  /* 0xffffffffff137424 */ /* 0x000fe200078e00ff */
[----:B------:R-:W-:-:S07]  /*0c60*/  UP2UR UR40, UPR, URZ, 0x4 ;  /* 0x000000043f287883 */ /* 0x000fce0008000000 */
[----:B------:R-:W-:Y:S01]  /*0c70*/  @UP2 ULDC UR12, c[0x0][0x10] ;  /* 0x00000400000c2ab9 */ /* 0x000fe20000000800 */
[----:B------:R-:W-:Y:S01]  /*0c80*/  @UP2 UMOV UR4, UR8 ;  /* 0x0000000800042c82 */ /* 0x000fe20008000000 */
[----:B------:R-:W-:Y:S01]  /*0c90*/  @UP2 UMOV UR5, URZ ;  /* 0x0000003f00052c82 */ /* 0x000fe20008000000 */
[----:B------:R-:W-:Y:S01]  /*0ca0*/  @!UP2 ULDC UR16, c[0x0][0xc] ;  /* 0x000003000010aab9 */ /* 0x000fe20000000800 */
[----:B------:R-:W-:Y:S01]  /*0cb0*/  @UP2 UIMAD.WIDE.U32 UR12, UR15, UR12, UR4 ;  /* 0x0000000c0f0c22a5 */ /* 0x000fe2000f8e0004 */
[----:B------:R-:W-:Y:S02]  /*0cc0*/  ULDC UR10, c[0x0][0xc] ;  /* 0x00000300000a7ab9 */ /* 0x000fe40000000800 */
[----:B------:R-:W-:Y:S01]  /*0cd0*/  @UP2 UMOV UR4, URZ ;  /* 0x0000003f00042c82 */ /* 0x000fe20008000000 */
[----:B------:R-:W-:Y:S01]  /*0ce0*/  UMOV UR5, URZ ;  /* 0x0000003f00057c82 */ /* 0x000fe20008000000 */
[----:B------:R-:W-:Y:S01]  /*0cf0*/  @UP2 UIADD3 UR18, UR13, UR4, URZ ;  /* 0x000000040d122290 */ /* 0x000fe2000fffe03f */
[----:B------:R-:W-:-:S02]  /*0d00*/  ULDC UR11, c[0x0][0x10] ;  /* 0x00000400000b7ab9 */ /* 0x000fc40000000800 */
[----:B------:R-:W-:Y:S01]  /*0d10*/  UMOV UR4, UR15 ;  /* 0x0000000f00047c82 */ /* 0x000fe20008000000 */
[----:B------:R-:W-:Y:S02]  /*0d20*/  UIMAD.WIDE.U32 UR10, UR10, UR11, URZ ;  /* 0x0000000b0a0a72a5 */ /* 0x000fe4000f8e003f */
[----:B------:R-:W-:Y:S01]  /*0d30*/  @!UP2 UIMAD.WIDE.U32 UR4, UR8, UR16, UR4 ;  /* 0x000000100804a2a5 */ /* 0x000fe2000f8e0004 */
[----:B------:R-:W-:Y:S02]  /*0d40*/  ULDC UR13, c[0x0][0x14] ;  /* 0x00000500000d7ab9 */ /* 0x000fe40000000800 */
[----:B------:R-:W-:Y:S02]  /*0d50*/  UIMAD.WIDE.U32 UR38, UR10, UR13, URZ ;  /* 0x0000000d0a2672a5 */ /* 0x000fe4000f8e003f */
[----:B------:R-:W-:Y:S02]  /*0d60*/  UIMAD UR41, UR11, UR13, URZ ;  /* 0x0000000d0b2972a4 */ /* 0x000fe4000f8e023f */
[----:B------:R-:W-:Y:S01]  /*0d70*/  @!UP2 UMOV UR12, UR4 ;  /* 0x00000004000cac82 */ /* 0x000fe20008000000 */
[----:B------:R-:W-:Y:S01]  /*0d80*/  @!UP2 UMOV UR18, UR5 ;  /* 0x000000050012ac82 */ /* 0x000fe20008000000 */
[----:B------:R-:W-:-:S02]  /*0d90*/  UIADD3 UR41, UR39, UR41, URZ ;  /* 0x0000002927297290 */ /* 0x000fc4000fffe03f */
[----:B------:R-:W-:-:S04]  /*0da0*/  UIADD3 UR4, UP1, UR12, UR38, URZ ;  /* 0x000000260c047290 */ /* 0x000fc8000ff3e03f */
[----:B------:R-:W-:Y:S02]  /*0db0*/  UIADD3.X UR5, UR18, UR41, URZ, UP1, !UPT ;  /* 0x0000002912057290 */ /* 0x000fe40008ffe43f */
[----:B------:R-:W-:Y:S02]  /*0dc0*/  USEL UR4, UR4, UR12, !UP0 ;  /* 0x0000000c04047287 */ /* 0x000fe4000c000000 */
[----:B------:R-:W-:-:S04]  /*0dd0*/  USEL UR5, UR5, UR18, !UP0 ;  /* 0x0000001205057287 */ /* 0x000fc8000c000000 */
[----:B0-----:R-:W-:Y:S01]  /*0de0*/  ISETP.LE.U32.AND P0, PT, R4, UR4, PT ;  /* 0x0000000404007c0c */ /* 0x001fe2000bf03070 */
[----:B------:R-:W-:Y:S01]  /*0df0*/  IMAD.U32 R16, RZ, RZ, UR4 ;  /* 0x00000004ff107e24 */ /* 0x000fe2000f8e00ff */
[----:B------:R-:W-:Y:S01]  /*0e00*/  PRMT R4, RZ, 0x7610, R4 ;  /* 0x00007610ff047816 */ /* 0x000fe20000000004 */
[----:B------:R-:W-:Y:S02]  /*0e10*/  IMAD.U32 R2, RZ, RZ, UR5 ;  /* 0x00000005ff027e24 */ /* 0x000fe4000f8e00ff */
[----:B------:R-:W-:-:S03]  /*0e20*/  IMAD.U32 R17, RZ, RZ, UR5 ;  /* 0x00000005ff117e24 */ /* 0x000fc6000f8e00ff */
[----:B------:R-:W-:Y:S01]  /*0e30*/  ISETP.GE.U32.AND.EX P0, PT, R2, R5, PT, P0 ;  /* 0x000000050200720c */ /* 0x000fe20003f06100 */
[----:B------:R-:W-:-:S12]  /*0e40*/  IMAD.MOV.U32 R2, RZ, RZ, -0x1 ;  /* 0xffffffffff027424 */ /* 0x000fd800078e00ff */
[----:B------:R-:W-:Y:S05]  /*0e50*/  @P0 BRA `(.L_x_11) ;  /* 0x0000000400500947 */ /* 0x000fea0003800000 */
[----:B------:R-:W-:Y:S01]  /*0e60*/  ULDC.64 UR18, c[0x0][0x628] ;  /* 0x00018a0000127ab9 */ /* 0x000fe20000000a00 */
[C---:B------:R-:W-:Y:S01]  /*0e70*/  R2UR UR20, R16.reuse ;  /* 0x00000000101472ca */ /* 0x040fe200000e0000 */
[----:B------:R-:W-:Y:S01]  /*0e80*/  ULDC UR16, c[0x0][0x630] ;  /* 0x00018c0000107ab9 */ /* 0x000fe20000000800 */
[----:B------:R-:W-:Y:S02]  /*0e90*/  ISETP.NE.U32.AND P0, PT, RZ, UR18, PT ;  /* 0x00000012ff007c0c */ /* 0x000fe4000bf05070 */
[----:B------:R-:W-:Y:S02]  /*0ea0*/  R2UR UR4, R16 ;  /* 0x00000000100472ca */ /* 0x000fe400000e0000 */
[----:B------:R-:W-:Y:S02]  /*0eb0*/  ISETP.NE.AND.EX P0, PT, RZ, UR19, PT, P0 ;  /* 0x00000013ff007c0c */ /* 0x000fe4000bf05300 */
[----:B------:R-:W-:-:S11]  /*0ec0*/  R2UR UR5, R17 ;  /* 0x00000000110572ca */ /* 0x000fd600000e0000 */
[----:B------:R-:W-:Y:S05]  /*0ed0*/  @!P0 BRA `(.L_x_12) ;  /* 0x0000000000308947 */ /* 0x000fea0003800000 */
[----:B------:R-:W-:Y:S01]  /*0ee0*/  R2UR UR4, R16 ;  /* 0x00000000100472ca */ /* 0x000fe200000e0000 */
[----:B------:R-:W-:Y:S01]  /*0ef0*/  ULDC UR12, c[0x0][0x634] ;  /* 0x00018d00000c7ab9 */ /* 0x000fe20000000800 */
[----:B------:R-:W-:-:S11]  /*0f00*/  R2UR UR15, R17 ;  /* 0x00000000110f72ca */ /* 0x000fd600000e0000 */
[----:B------:R-:W-:-:S04]  /*0f10*/  UIADD3 UR12, UP1, UR4, UR12, URZ ;  /* 0x0000000c040c7290 */ /* 0x000fc8000ff3e03f */
[----:B------:R-:W-:-:S04]  /*0f20*/  UIADD3.X UR15, URZ, UR15, URZ, UP1, !UPT ;  /* 0x0000000f3f0f7290 */ /* 0x000fc80008ffe43f */
[----:B------:R-:W-:-:S04]  /*0f30*/  UIMAD.WIDE.U32 UR4, UR15, UR18, URZ ;  /* 0x000000120f0472a5 */ /* 0x000fc8000f8e003f */
[----:B------:R-:W-:Y:S02]  /*0f40*/  UIMAD.WIDE.U32 UR10, UP1, UR12, UR19, UR4 ;  /* 0x000000130c0a72a5 */ /* 0x000fe4000f820004 */
[----:B------:R-:W-:Y:S02]  /*0f50*/  UIMAD.WIDE.U32 UR4, UR12, UR18, URZ ;  /* 0x000000120c0472a5 */ /* 0x000fe4000f8e003f */
[----:B------:R-:W-:Y:S02]  /*0f60*/  UIADD3.X UR13, URZ, URZ, URZ, UP1, !UPT ;  /* 0x0000003f3f0d7290 */ /* 0x000fe40008ffe43f */
[----:B------:R-:W-:Y:S01]  /*0f70*/  UIADD3 URZ, UP1, UR5, UR10, URZ ;  /* 0x0000000a053f7290 */ /* 0x000fe2000ff3e03f */
[----:B------:R-:W-:-:S03]  /*0f80*/  UMOV UR12, UR11 ;  /* 0x0000000b000c7c82 */ /* 0x000fc60008000000 */
[----:B------:R-:W-:-:S12]  /*0f90*/  UIMAD.WIDE.U32.X UR4, UR15, UR19, UR12, UP1 ;  /* 0x000000130f0472a5 */ /* 0x000fd800088e040c */
.L_x_12:
[----:B------:R-:W-:Y:S01]  /*0fa0*/  USHF.R.U64 UR4, UR4, UR16, UR5 ;  /* 0x0000001004047299 */ /* 0x000fe20008001205 */
[----:B------:R-:W-:Y:S01]  /*0fb0*/  R2UR UR11, R17 ;  /* 0x00000000110b72ca */ /* 0x000fe200000e0000 */
[----:B------:R-:W-:Y:S02]  /*0fc0*/  USHF.R.U32.HI UR5, URZ, UR16, UR5 ;  /* 0x000000103f057299 */ /* 0x000fe40008011605 */
[----:B------:R-:W-:Y:S01]  /*0fd0*/  UIADD3 UR12, UP1, URZ, -UR4, URZ ;  /* 0x800000043f0c7290 */ /* 0x000fe2000ff3e03f */
[----:B------:R-:W-:Y:S01]  /*0fe0*/  ULDC.64 UR18, c[0x0][0x620] ;  /* 0x0001880000127ab9 */ /* 0x000fe20000000a00 */
[----:B------:R-:W-:Y:S02]  /*0ff0*/  UISETP.NE.AND UP2, UPT, UR40, URZ, UPT ;  /* 0x0000003f2800728c */ /* 0x000fe4000bf45270 */
[----:B------:R-:W-:Y:S01]  /*1000*/  UIADD3.X UR5, URZ, ~UR5, URZ, UP1, !UPT ;  /* 0x800000053f057290 */ /* 0x000fe20008ffe43f */
[----:B------:R-:W-:Y:S01]  /*1010*/  UMOV UR10, UR20 ;  /* 0x00000014000a7c82 */ /* 0x000fe20008000000 */
[----:B------:R-:W-:-:S02]  /*1020*/  ULDC UR13, c[0x0][0x618] ;  /* 0x00018600000d7ab9 */ /* 0x000fc40000000800 */
[----:B------:R-:W-:Y:S02]  /*1030*/  UIMAD UR5, UR5, UR18, URZ ;  /* 0x00000012050572a4 */ /* 0x000fe4000f8e023f */
[----:B------:R-:W-:Y:S02]  /*1040*/  UIMAD.WIDE.U32 UR10, UR12, UR18, UR10 ;  /* 0x000000120c0a72a5 */ /* 0x000fe4000f8e000a */
[----:B------:R-:W-:Y:S02]  /*1050*/  UIMAD UR12, UR12, UR19, UR5 ;  /* 0x000000130c0c72a4 */ /* 0x000fe4000f8e0205 */
[----:B------:R-:W-:Y:S02]  /*1060*/  @UP2 UIMAD UR7, UR17, UR9, UR8 ;  /* 0x00000009110722a4 */ /* 0x000fe4000f8e0208 */
[----:B------:R-:W-:Y:S01]  /*1070*/  UIADD3 UR11, UR11, UR12, URZ ;  /* 0x0000000c0b0b7290 */ /* 0x000fe2000fffe03f */
[----:B------:R-:W-:Y:S01]  /*1080*/  ULDC.64 UR8, c[0x0][0x640] ;  /* 0x0001900000087ab9 */ /* 0x000fe20000000a00 */
[----:B------:R-:W-:-:S02]  /*1090*/  ULDC UR15, c[0x0][0x608] ;  /* 0x00018200000f7ab9 */ /* 0x000fc40000000800 */
[----:B------:R-:W-:Y:S01]  /*10a0*/  USHF.R.U64 UR20, UR10, UR13, UR11 ;  /* 0x0000000d0a147299 */ /* 0x000fe2000800120b */
[----:B------:R-:W-:Y:S01]  /*10b0*/  ISETP.NE.U32.AND P0, PT, RZ, UR8, PT ;  /* 0x00000008ff007c0c */ /* 0x000fe2000bf05070 */
[----:B------:R-:W-:Y:S01]  /*10c0*/  USHF.R.U32.HI UR11, URZ, UR13, UR11 ;  /* 0x0000000d3f0b7299 */ /* 0x000fe2000801160b */
[----:B------:R-:W-:Y:S02]  /*10d0*/  ULDC UR21, c[0x0][0x658] ;  /* 0x0001960000157ab9 */ /* 0x000fe40000000800 */
[----:B------:R-:W-:Y:S01]  /*10e0*/  ISETP.NE.AND.EX P0, PT, RZ, UR9, PT, P0 ;  /* 0x00000009ff007c0c */ /* 0x000fe2000bf05300 */
[----:B------:R-:W-:Y:S02]  /*10f0*/  USHF.R.U64 UR25, UR20, UR15, UR11 ;  /* 0x0000000f14197299 */ /* 0x000fe4000800120b */
[----:B------:R-:W-:Y:S01]  /*1100*/  USHF.R.U32.HI UR11, URZ, UR15, UR11 ;  /* 0x0000000f3f0b7299 */ /* 0x000fe2000801160b */
[----:B------:R-:W-:Y:S01]  /*1110*/  UMOV UR10, 0xffffffff ;  /* 0xffffffff000a7882 */ /* 0x000fe20000000000 */
[----:B------:R-:W-:Y:S01]  /*1120*/  ULDC UR5, c[0x0][0x600] ;  /* 0x0001800000057ab9 */ /* 0x000fe20000000800 */
[----:B------:R-:W-:-:S02]  /*1130*/  USHF.L.U32 UR10, UR10, UR21, URZ ;  /* 0x000000150a0a7299 */ /* 0x000fc4000800063f */
[----:B------:R-:W-:Y:S02]  /*1140*/  USHF.R.U64 UR26, UR25, UR21, UR11 ;  /* 0x00000015191a7299 */ /* 0x000fe4000800120b */
[----:B------:R-:W-:Y:S02]  /*1150*/  ULOP3.LUT UR15, URZ, UR10, URZ, 0x33, !UPT ;  /* 0x0000000a3f0f7292 */ /* 0x000fe4000f8e333f */
[----:B------:R-:W-:Y:S02]  /*1160*/  UIADD3 UR19, UR5, -0x1, URZ ;  /* 0xffffffff05137890 */ /* 0x000fe4000fffe03f */
[----:B------:R-:W-:Y:S01]  /*1170*/  USHF.R.U32.HI UR11, URZ, UR21, UR11 ;  /* 0x000000153f0b7299 */ /* 0x000fe2000801160b */
[----:B------:R-:W-:Y:S01]  /*1180*/  ULDC UR22, c[0x0][0x648] ;  /* 0x0001920000167ab9 */ /* 0x000fe20000000800 */
[----:B------:R-:W-:Y:S01]  /*1190*/  ULDC UR23, c[0x0][0x638] ;  /* 0x00018e0000177ab9 */ /* 0x000fe20000000800 */
[----:B------:R-:W-:Y:S01]  /*11a0*/  UMOV UR24, 0x1 ;  /* 0x0000000100187882 */ /* 0x000fe20000000000 */
[----:B------:R-:W-:Y:S01]  /*11b0*/  UMOV UR10, UR26 ;  /* 0x0000001a000a7c82 */ /* 0x000fe20008000000 */
[----:B------:R-:W-:Y:S07]  /*11c0*/  @!P0 BRA `(.L_x_13) ;  /* 0x0000000000308947 */ /* 0x000fee0003800000 */
[----:B------:R-:W-:Y:S02]  /*11d0*/  ULDC UR16, c[0x0][0x64c] ;  /* 0x0001930000107ab9 */ /* 0x000fe40000000800 */
        /* <DEDUP_REMOVED lines=8> */
[----:B------:R-:W-:-:S07]  /*1260*/  UIMAD.WIDE.U32.X UR8, UR18, UR9, UR16, UP1 ;  /* 0x00000009120872a5 */ /* 0x000fce00088e0410 */
[----:B------:R-:W-:Y:S01]  /*1270*/  UMOV UR10, UR8 ;  /* 0x00000008000a7c82 */ /* 0x000fe20008000000 */
[----:B------:R-:W-:-:S05]  /*1280*/  UMOV UR11, UR9 ;  /* 0x00000009000b7c82 */ /* 0x000fca0008000000 */
.L_x_13:
[----:B------:R-:W-:Y:S01]  /*1290*/  USHF.R.U64 UR9, UR10, UR22, UR11 ;  /* 0x000000160a097299 */ /* 0x000fe2000800120b */
[----:B------:R-:W-:Y:S01]  /*12a0*/  IMAD.MOV.U32 R4, RZ, RZ, 0x1 ;  /* 0x00000001ff047424 */ /* 0x000fe200078e00ff */
[----:B------:R-:W-:Y:S01]  /*12b0*/  USHF.L.U32 UR8, UR24, UR21, URZ ;  /* 0x0000001518087299 */ /* 0x000fe2000800063f */
[----:B------:R-:W-:Y:S01]  /*12c0*/  IMAD.U32 R19, RZ, RZ, UR4 ;  /* 0x00000004ff137e24 */ /* 0x000fe2000f8e00ff */
[----:B------:R-:W-:Y:S02]  /*12d0*/  ULOP3.LUT UR15, UR25, UR15, URZ, 0xc0, !UPT ;  /* 0x0000000f190f7292 */ /* 0x000fe4000f8ec03f */
[----:B------:R-:W-:Y:S02]  /*12e0*/  UIADD3 UR10, -UR9, URZ, URZ ;  /* 0x0000003f090a7290 */ /* 0x000fe4000fffe13f */
[----:B------:R-:W-:Y:S02]  /*12f0*/  UIMAD UR15, UR8, UR9, UR15 ;  /* 0x00000009080f72a4 */ /* 0x000fe4000f8e020f */
[----:B------:R-:W-:-:S02]  /*1300*/  ULOP3.LUT UR19, UR20, UR19, URZ, 0xc0, !UPT ;  /* 0x0000001314137292 */ /* 0x000fc4000f8ec03f */
[----:B------:R-:W-:Y:S01]  /*1310*/  UIMAD UR8, UR10, UR23, UR26 ;  /* 0x000000170a0872a4 */ /* 0x000fe2000f8e021a */
[----:B------:R-:W-:Y:S01]  /*1320*/  ULDC UR9, c[0x0][0x610] ;  /* 0x0001840000097ab9 */ /* 0x000fe20000000800 */
[----:B------:R-:W-:Y:S02]  /*1330*/  UISETP.NE.AND UP1, UPT, UR40, URZ, UPT ;  /* 0x0000003f2800728c */ /* 0x000fe4000bf25270 */
[----:B------:R-:W-:Y:S02]  /*1340*/  UIMAD UR7, UR15, UR9, UR7 ;  /* 0x000000090f0772a4 */ /* 0x000fe4000f8e0207 */
[----:B------:R-:W-:-:S04]  /*1350*/  UIMAD UR8, UR8, UR5, UR19 ;  /* 0x00000005080872a4 */ /* 0x000fc8000f8e0213 */
[----:B------:R-:W-:Y:S02]  /*1360*/  USEL UR5, UR8, UR7, !UP1 ;  /* 0x0000000708057287 */ /* 0x000fe4000c800000 */
[----:B------:R-:W-:-:S04]  /*1370*/  USEL UR7, UR7, UR8, !UP1 ;  /* 0x0000000807077287 */ /* 0x000fc8000c800000 */
[----:B------:R-:W-:Y:S02]  /*1380*/  IMAD.U32 R2, RZ, RZ, UR5 ;  /* 0x00000005ff027e24 */ /* 0x000fe4000f8e00ff */
[----:B------:R-:W-:-:S07]  /*1390*/  IMAD.U32 R18, RZ, RZ, UR7 ;  /* 0x00000007ff127e24 */ /* 0x000fce000f8e00ff */
.L_x_11:
[----:B------:R-:W-:Y:S05]  /*13a0*/  @!P1 BRA `(.L_x_14) ;  /* 0x00000000000c9947 */ /* 0x000fea0003800000 */
[----:B------:R-:W-:Y:S01]  /*13b0*/  UCGABAR_WAIT ;  /* 0x0000000000007dc7 */ /* 0x000fe20008000000 */
[----:B------:R-:W-:Y:S01]  /*13c0*/  CCTL.IVALL ;  /* 0x00000000ff00798f */ /* 0x000fe20002000000 */
[----:B------:R-:W-:Y:S05]  /*13d0*/  BRA `(.L_x_15) ;  /* 0x0000000000047947 */ /* 0x000fea0003800000 */
.L_x_14:
[----:B------:R-:W-:Y:S06]  /*13e0*/  BAR.SYNC.DEFER_BLOCKING 0x0 ;  /* 0x0000000000007b1d */ /* 0x000fec0000010000 */
.L_x_15:
[----:B------:R-:W-:Y:S02]  /*13f0*/  ULDC UR4, c[0x0][0x28c] ;  /* 0x0000a30000047ab9 */ /* 0x000fe40000000800 */
[----:B------:R-:W-:-:S04]  /*1400*/  UIADD3 UR4, UR4, 0x7f, URZ ;  /* 0x0000007f04047890 */ /* 0x000fc8000fffe03f */
[----:B------:R-:W-:-:S04]  /*1410*/  USHF.R.S32.HI UR5, URZ, 0x1f, UR4 ;  /* 0x0000001f3f057899 */ /* 0x000fc80008011404 */
[----:B------:R-:W-:-:S04]  /*1420*/  ULEA.HI UR5, UR5, UR4, URZ, 0x7 ;  /* 0x0000000405057291 */ /* 0x000fc8000f8f383f */
[----:B------:R-:W-:Y:S01]  /*1430*/  USHF.R.S32.HI UR37, URZ, 0x7, UR5 ;  /* 0x000000073f257899 */ /* 0x000fe20008011405 */
[----:B------:R-:W-:Y:S11]  /*1440*/  @!P2 BRA `(.L_x_16) ;  /* 0x0000009400d8a947 */ /* 0x000ff60003800000 */
[----:B------:R-:W-:-:S06]  /*1450*/  UISETP.GT.U32.AND UP1, UPT, UR14, 0x1, UPT ;  /* 0x000000010e00788c */ /* 0x000fcc000bf24070 */
[----:B------:R-:W-:-:S13]  /*1460*/  PLOP3.LUT P0, PT, PT, PT, UP1, 0x80, 0x0 ;  /* 0x000000000000781c */ /* 0x000fda0003f0f018 */
[----:B------:R-:W-:Y:S05]  /*1470*/  @P0 EXIT ;  /* 0x000000000000094d */ /* 0x000fea0003800000 */
.L_x_17:
[----:B------:R-:W-:-:S08]  /*1480*/  NOP ;  /* 0x0000000000007918 */ /* 0x000fd00000000000 */
[----:B------:R-:W0:Y:S02]  /*1490*/  USETMAXREG.TRY_ALLOC.CTAPOOL UP1, 0xe8 ;  /* 0x000000e8000079c8 */ /* 0x000e240008020600 */
[----:B0-----:R-:W-:-:S13]  /*14a0*/  PLOP3.LUT P0, PT, PT, PT, UP1, 0x80, 0x0 ;  /* 0x000000000000781c */ /* 0x001fda0003f0f018 */
[----:B------:R-:W-:Y:S05]  /*14b0*/  @!P0 BRA `(.L_x_17) ;  /* 0xfffffffc00f08947 */ /* 0x000fea000383ffff */
[----:B------:R-:W-:-:S13]  /*14c0*/  LOP3.LUT P0, RZ, R4, 0xff, RZ, 0xc0, !PT ;  /* 0x000000ff04ff7812 */ /* 0x000fda000780c0ff */
[----:B------:R-:W-:Y:S05]  /*14d0*/  @!P0 EXIT ;  /* 0x000000000000894d */ /* 0x000fea0003800000 */
[----:B------:R-:W0:Y:S01]  /*14e0*/  S2UR UR5, SR_CgaCtaId ;  /* 0x00000000000579c3 */ /* 0x000e220000008800 */
[----:B------:R-:W-:Y:S01]  /*14f0*/  VIADD R7, R7, 0xffffffff ;  /* 0xffffffff07077836 */ /* 0x000fe20000000000 */
[CC--:B------:R-:W-:Y:S01]  /*1500*/  LEA.HI R0, R6.reuse, R3.reuse, RZ, 0x2 ;  /* 0x0000000306007211 */ /* 0x0c0fe200078f10ff */
[----:B------:R-:W-:Y:S01]  /*1510*/  UMOV UR43, 0x400 ;  /* 0x00000400002b7882 */ /* 0x000fe20000000000 */
[----:B------:R-:W-:Y:S01]  /*1520*/  LEA.HI R6, R6, R3, RZ, 0x5 ;  /* 0x0000000306067211 */ /* 0x000fe200078f28ff */
[----:B------:R-:W-:Y:S01]  /*1530*/  USHF.R.U32.HI UR4, URZ, 0x1, UR37 ;  /* 0x000000013f047899 */ /* 0x000fe20008011625 */
[----:B------:R-:W-:Y:S01]  /*1540*/  R2UR UR45, R7 ;  /* 0x00000000072d72ca */ /* 0x000fe200000e0000 */
[----:B------:R-:W-:Y:S01]  /*1550*/  ULOP3.LUT UR44, UR37, 0x1, URZ, 0xc0, !UPT ;  /* 0x00000001252c7892 */ /* 0x000fe2000f8ec03f */
[--C-:B------:R-:W-:Y:S01]  /*1560*/  SHF.R.S32.HI R154, RZ, 0x2, R0.reuse ;  /* 0x00000002ff9a7819 */ /* 0x100fe20000011400 */
[----:B------:R-:W-:Y:S01]  /*1570*/  UISETP.LT.AND UP1, UPT, UR37, 0x1, UPT ;  /* 0x000000012500788c */ /* 0x000fe2000bf21270 */
[----:B------:R-:W-:Y:S01]  /*1580*/  SHF.R.S32.HI R5, RZ, 0x1f, R0 ;  /* 0x0000001fff057819 */ /* 0x000fe20000011400 */
[----:B------:R-:W-:Y:S01]  /*1590*/  ULOP3.LUT UR4, UR4, 0x1, URZ, 0xc0, !UPT ;  /* 0x0000000104047892 */ /* 0x000fe2000f8ec03f */
[----:B------:R-:W-:Y:S01]  /*15a0*/  LOP3.LUT R156, R0, 0xfffffffc, RZ, 0xc0, !PT ;  /* 0xfffffffc009c7812 */ /* 0x000fe200078ec0ff */
[----:B------:R-:W-:Y:S01]  /*15b0*/  ULDC UR6, c[0x0][0x284] ;  /* 0x0000a10000067ab9 */ /* 0x000fe20000000800 */
[----:B------:R-:W-:Y:S01]  /*15c0*/  LEA.HI R5, R5, R154, RZ, 0x3 ;  /* 0x0000009a05057211 */ /* 0x000fe200078f18ff */
[----:B------:R-:W-:Y:S01]  /*15d0*/  USEL UR44, UR44, URZ, !UP0 ;  /* 0x0000003f2c2c7287 */ /* 0x000fe2000c000000 */
[----:B------:R-:W-:Y:S01]  /*15e0*/  ISETP.NE.AND P0, PT, R7, RZ, PT ;  /* 0x000000ff0700720c */ /* 0x000fe20003f05270 */
[----:B------:R-:W-:Y:S01]  /*15f0*/  USEL UR47, UR37, 0x1, UP1 ;  /* 0x00000001252f7887 */ /* 0x000fe20008800000 */
[----:B------:R-:W-:Y:S01]  /*1600*/  LOP3.LUT R5, R5, 0xfffffff8, RZ, 0xc0, !PT ;  /* 0xfffffff805057812 */ /* 0x000fe200078ec0ff */
[----:B------:R-:W-:Y:S01]  /*1610*/  USHF.L.U32 UR45, UR45, 0x3, URZ ;  /* 0x000000032d2d7899 */ /* 0x000fe2000800063f */
[----:B------:R-:W-:Y:S01]  /*1620*/  IMAD.IADD R156, R3, 0x1, -R156 ;  /* 0x00000001039c7824 */ /* 0x000fe200078e0a9c */
[----:B------:R-:W-:Y:S01]  /*1630*/  UISETP.EQ.U32.AND UP0, UPT, UR4, 0x1, !UP0 ;  /* 0x000000010400788c */ /* 0x000fe2000c702070 */
[----:B------:R-:W-:Y:S01]  /*1640*/  SEL R170, RZ, 0x1, P0 ;  /* 0x00000001ffaa7807 */ /* 0x000fe20000000000 */
[----:B------:R-:W-:Y:S01]  /*1650*/  IMAD.IADD R154, R154, 0x1, -R5 ;  /* 0x000000019a9a7824 */ /* 0x000fe200078e0a05 */
[----:B0-----:R-:W-:Y:S01]  /*1660*/  ULEA UR43, UR5, UR43, 0x18 ;  /* 0x0000002b052b7291 */ /* 0x001fe2000f8ec03f */
[----:B------:R-:W-:Y:S01]  /*1670*/  SHF.R.S32.HI R5, RZ, 0x5, R6 ;  /* 0x00000005ff057819 */ /* 0x000fe20000011406 */
[----:B------:R-:W-:Y:S01]  /*1680*/  IMAD.U32 R158, RZ, RZ, UR45 ;  /* 0x0000002dff9e7e24 */ /* 0x000fe2000f8e00ff */
[----:B------:R-:W-:Y:S01]  /*1690*/  ULOP3.LUT UR36, UR42, 0x1, URZ, 0xfc, !UPT ;  /* 0x000000012a247892 */ /* 0x000fe2000f8efc3f */
[--C-:B------:R-:W-:Y:S01]  /*16a0*/  SHF.R.S32.HI R155, RZ, 0x1f, R154.reuse ;  /* 0x0000001fff9b7819 */ /* 0x100fe2000001149a */
[----:B------:R-:W-:Y:S01]  /*16b0*/  UIADD3 UR46, UR43, 0x30, URZ ;  /* 0x000000302b2e7890 */ /* 0x000fe2000fffe03f */
[C-C-:B------:R-:W-:Y:S01]  /*16c0*/  IMAD R161, R5.reuse, -0x10, -R154.reuse ;  /* 0xfffffff005a17824 */ /* 0x140fe200078e0a9a */
[C---:B------:R-:W-:Y:S01]  /*16d0*/  LOP3.LUT R160, R158.reuse, 0x8, RZ, 0xc0, !PT ;  /* 0x000000089ea07812 */ /* 0x040fe200078ec0ff */
[----:B------:R-:W-:Y:S01]  /*16e0*/  UIADD3 UR47, -UR47, UR37, URZ ;  /* 0x000000252f2f7290 */ /* 0x000fe2000fffe13f */
[----:B------:R-:W-:Y:S01]  /*16f0*/  IMAD.WIDE R154, R5, 0x10, R154 ;  /* 0x00000010059a7825 */ /* 0x000fe200078e029a */
[----:B------:R-:W-:Y:S01]  /*1700*/  LOP3.LUT R158, R158, 0x8, RZ, 0xc, !PT ;  /* 0x000000089e9e7812 */ /* 0x000fe200078e0cff */
[----:B------:R-:W-:Y:S01]  /*1710*/  USEL UR48, URZ, 0x1, !UP0 ;  /* 0x000000013f307887 */ /* 0x000fe2000c000000 */
[----:B------:R-:W-:Y:S01]  /*1720*/  LOP3.LUT R160, R160, 0x18, RZ, 0x3c, !PT ;  /* 0x00000018a0a07812 */ /* 0x000fe200078e3cff */
[----:B------:R-:W-:-:S02]  /*1730*/  IMAD.U32 R157, RZ, RZ, UR46 ;  /* 0x0000002eff9d7e24 */ /* 0x000fc4000f8e00ff */
[----:B------:R-:W-:Y:S02]  /*1740*/  VIADD R161, R161, UR6 ;  /* 0x00000006a1a17c36 */ /* 0x000fe40008000000 */
[----:B------:R-:W-:-:S07]  /*1750*/  VIADD R159, R157, UR45 ;  /* 0x0000002d9d9f7c36 */ /* 0x000fce0008000000 */
.L_x_293:
[----:B------:R-:W-:Y:S01]  /*1760*/  SHF.L.U32 R0, R170, 0x1f, RZ ;  /* 0x0000001faa007819 */ /* 0x000fe200000006ff */
[----:B------:R-:W-:Y:S02]  /*1770*/  ULDC UR4, c[0x0][0x28c] ;  /* 0x0000a30000047ab9 */ /* 0x000fe40000000800 */
[----:B------:R-:W-:Y:S01]  /*1780*/  ISETP.LT.AND P1, PT, RZ, UR4, PT ;  /* 0x00000004ff007c0c */ /* 0x000fe2000bf21270 */
[----:B------:R-:W0:Y:S02]  /*1790*/  SYNCS.PHASECHK.TRANS64.TRYWAIT P0, [R157+UR45], R0 ;  /* 0x000000009d0075a7 */ /* 0x000e24000800016d */
[----:B01234-:R-:W-:Y:S10]  /*17a0*/  @!P0 BRA `(.L_x_18) ;  /* 0x000000a4004c8947 */ /* 0x01fff40003800000 */
.L_x_313:
[----:B------:R-:W-:Y:S05]  /*17b0*/  @P1 BRA `(.L_x_19) ;  /* 0x0000000000401947 */ /* 0x000fea0003800000 */
[----:B0-----:R-:W-:Y:S01]  /*17c0*/  MOV R0, 0x0 ;  /* 0x0000000000007802 */ /* 0x001fe20000000f00 */
[----:B------:R-:W-:Y:S01]  /*17d0*/  ULDC.64 UR4, c[0x4][0x68] ;  /* 0x01001a0000047ab9 */ /* 0x000fe20000000a00 */
[----:B------:R-:W-:Y:S01]  /*17e0*/  ULDC.64 UR6, c[0x4][0x8] ;  /* 0x0100020000067ab9 */ /* 0x000fe20000000a00 */
[----:B------:R-:W-:Y:S01]  /*17f0*/  IMAD.U32 R4, RZ, RZ, UR4 ;  /* 0x00000004ff047e24 */ /* 0x000fe2000f8e00ff */
[----:B------:R0:W1:Y:S01]  /*1800*/  LDC.64 R14, c[0x4][R0] ;  /* 0x01000000000e7b82 */ /* 0x0000620000000a00 */
[----:B------:R-:W-:Y:S01]  /*1810*/  IMAD.U32 R5, RZ, RZ, UR5 ;  /* 0x00000005ff057e24 */ /* 0x000fe2000f8e00ff */
[----:B------:R-:W-:Y:S01]  /*1820*/  ULDC.64 UR4, c[0x4][0x70] ;  /* 0x01001c0000047ab9 */ /* 0x000fe20000000a00 */
[----:B------:R-:W-:Y:S02]  /*1830*/  IMAD.U32 R10, RZ, RZ, UR6 ;  /* 0x00000006ff0a7e24 */ /* 0x000fe4000f8e00ff */
[----:B------:R-:W-:Y:S02]  /*1840*/  IMAD.U32 R6, RZ, RZ, UR4 ;  /* 0x00000004ff067e24 */ /* 0x000fe4000f8e00ff */
[----:B------:R-:W-:-:S02]  /*1850*/  IMAD.U32 R7, RZ, RZ, UR5 ;  /* 0x00000005ff077e24 */ /* 0x000fc4000f8e00ff */
[----:B------:R-:W-:Y:S02]  /*1860*/  IMAD.U32 R11, RZ, RZ, UR7 ;  /* 0x00000007ff0b7e24 */ /* 0x000fe4000f8e00ff */
[----:B------:R-:W-:Y:S02]  /*1870*/  IMAD.MOV.U32 R8, RZ, RZ, 0x1e1 ;  /* 0x000001e1ff087424 */ /* 0x000fe400078e00ff */
[----:B------:R-:W-:Y:S02]  /*1880*/  IMAD.MOV.U32 R12, RZ, RZ, 0x1 ;  /* 0x00000001ff0c7424 */ /* 0x000fe400078e00ff */
[----:B0-----:R-:W-:-:S07]  /*1890*/  IMAD.MOV.U32 R13, RZ, RZ, RZ ;  /* 0x000000ffff0d7224 */ /* 0x001fce00078e00ff */
[----:B------:R-:W-:-:S07]  /*18a0*/  LEPC R20, `(.L_x_19) ;  /* 0x000000001014794e */ /* 0x000fce0000000000 */
[----:B-1---5:R-:W-:Y:S05]  /*18b0*/  CALL.ABS.NOINC R14 ;  /* 0x000000000e007343 */ /* 0x022fea0003c00000 */
.L_x_19:
[----:B0-----:R-:W-:-:S05]  /*18c0*/  IMAD.U32 R0, RZ, RZ, UR36 ;  /* 0x00000024ff007e24 */ /* 0x001fca000f8e00ff */
[----:B------:R-:W-:-:S13]  /*18d0*/  ISETP.NE.AND P0, PT, R0, 0x3, PT ;  /* 0x000000030000780c */ /* 0x000fda0003f05270 */
[----:B------:R-:W-:Y:S05]  /*18e0*/  @!P0 BRA `(.L_x_20) ;  /* 0x0000000000048947 */ /* 0x000fea0003800000 */
[----:B------:R-:W-:Y:S01]  /*18f0*/  BPT.TRAP 0x1 ;  /* 0x000000040000795c */ /* 0x000fe20000300000 */
.L_x_20:
[----:B------:R-:W-:Y:S02]  /*1900*/  IMAD.U32 R3, RZ, RZ, UR44 ;  /* 0x0000002cff037e24 */ /* 0x000fe4000f8e00ff */
[----:B------:R-:W-:-:S03]  /*1910*/  IMAD.U32 R0, RZ, RZ, UR48 ;  /* 0x00000030ff007e24 */ /* 0x000fc6000f8e00ff */
[----:B------:R-:W-:Y:S02]  /*1920*/  LEA R3, R3, UR43, 0x3 ;  /* 0x0000002b03037c11 */ /* 0x000fe4000f8e18ff */
[----:B------:R-:W-:-:S04]  /*1930*/  SHF.L.U32 R0, R0, 0x1f, RZ ;  /* 0x0000001f00007819 */ /* 0x000fc800000006ff */
[----:B------:R0:W1:Y:S01]  /*1940*/  SYNCS.PHASECHK.TRANS64.TRYWAIT P1, [R3+URZ], R0 ;  /* 0x00000000030075a7 */ /* 0x000062000802017f */
[----:B------:R-:W-:Y:S05]  /*1950*/  @!P0 BRA `(.L_x_21) ;  /* 0x0000000000048947 */ /* 0x000fea0003800000 */
[----:B------:R-:W-:Y:S01]  /*1960*/  BPT.TRAP 0x1 ;  /* 0x000000040000795c */ /* 0x000fe20000300000 */
.L_x_21:
[----:B------:R-:W-:-:S05]  /*1970*/  IMAD.U32 R4, RZ, RZ, UR47 ;  /* 0x0000002fff047e24 */ /* 0x000fca000f8e00ff */
[----:B------:R-:W-:Y:S01]  /*1980*/  ISETP.GE.AND P2, PT, R4, 0x1, PT ;  /* 0x000000010400780c */ /* 0x000fe20003f46270 */
[----:B-1----:R-:W-:-:S12]  /*1990*/  @P1 BRA `(.L_x_22) ;  /* 0x0000000000081947 */ /* 0x002fd80003800000 */
[----:B------:R-:W1:Y:S02]  /*19a0*/  SYNCS.PHASECHK.TRANS64.TRYWAIT P1, [R3+URZ], R0 ;  /* 0x00000000030075a7 */ /* 0x000e64000802017f */
[----:B-1----:R-:W-:Y:S05]  /*19b0*/  @!P1 BRA `(.L_x_23) ;  /* 0x000000a000dc9947 */ /* 0x002fea0003800000 */
.L_x_22:
[----:B------:R-:W-:Y:S05]  /*19c0*/  WARPSYNC.ALL ;  /* 0x0000000000007948 */ /* 0x000fea0003800000 */
[----:B------:R-:W-:Y:S01]  /*19d0*/  UIADD3 UR4, UR43, 0x100, URZ ;  /* 0x000001002b047890 */ /* 0x000fe2000fffe03f */
[----:B------:R-:W-:Y:S01]  /*19e0*/  WARPGROUP.ARRIVE ;  /* 0x00000000000079c5 */ /* 0x000fe20000000000 */
[----:B------:R-:W-:Y:S02]  /*19f0*/  UIADD3 UR5, UR43, 0x8100, URZ ;  /* 0x000081002b057890 */ /* 0x000fe4000fffe03f */
[----:B------:R-:W-:Y:S02]  /*1a00*/  USHF.R.U32.HI UR4, URZ, 0x4, UR4 ;  /* 0x000000043f047899 */ /* 0x000fe40008011604 */
[----:B------:R-:W-:-:S02]  /*1a10*/  USHF.R.U32.HI UR5, URZ, 0x4, UR5 ;  /* 0x000000043f057899 */ /* 0x000fc40008011605 */
[----:B------:R-:W-:Y:S02]  /*1a20*/  ULOP3.LUT UR4, UR4, 0x3fff, URZ, 0xc0, !UPT ;  /* 0x00003fff04047892 */ /* 0x000fe4000f8ec03f */
[----:B------:R-:W-:Y:S02]  /*1a30*/  ULOP3.LUT UR5, UR5, 0x3fff, URZ, 0xc0, !UPT ;  /* 0x00003fff05057892 */ /* 0x000fe4000f8ec03f */
[----:B------:R-:W-:Y:S02]  /*1a40*/  ULOP3.LUT UR4, UR4, 0x10000, URZ, 0xfc, !UPT ;  /* 0x0001000004047892 */ /* 0x000fe4000f8efc3f */
[----:B------:R-:W-:Y:S02]  /*1a50*/  ULOP3.LUT UR5, UR5, 0x10000, URZ, 0xfc, !UPT ;  /* 0x0001000005057892 */ /* 0x000fe4000f8efc3f */
[----:B------:R-:W-:Y:S02]  /*1a60*/  ULEA UR7, UR44, UR4, 0xa ;  /* 0x000000042c077291 */ /* 0x000fe4000f8e503f */
[----:B------:R-:W-:Y:S01]  /*1a70*/  ULEA UR6, UR44, UR5, 0xc ;  /* 0x000000052c067291 */ /* 0x000fe2000f8e603f */
[----:B------:R-:W-:Y:S01]  /*1a80*/  UMOV UR9, 0x40000040 ;  /* 0x4000004000097882 */ /* 0x000fe20000000000 */
[----:B------:R-:W-:-:S03]  /*1a90*/  UMOV UR11, 0x40000040 ;  /* 0x40000040000b7882 */ /* 0x000fc60000000000 */
[----:B------:R-:W-:Y:S02]  /*1aa0*/  UMOV UR8, UR7 ;  /* 0x0000000700087c82 */ /* 0x000fe40008000000 */
[----:B------:R-:W-:Y:S02]  /*1ab0*/  UMOV UR10, UR6 ;  /* 0x00000006000a7c82 */ /* 0x000fe40008000000 */
[----:B------:R-:W-:Y:S01]  /*1ac0*/  HGMMA.64x256x16.F32 R24, gdesc[UR8], RZ, !UPT, gsb0 ;  /* 0x03e00000081879f0 */ /* 0x000fe2000c0008ff */
[----:B------:R-:W-:Y:S02]  /*1ad0*/  UIADD3 UR8, UR7, 0x2, URZ ;  /* 0x0000000207087890 */ /* 0x000fe4000fffe03f */
[----:B------:R-:W-:Y:S01]  /*1ae0*/  UIADD3 UR10, UR6, 0x2, URZ ;  /* 0x00000002060a7890 */ /* 0x000fe2000fffe03f */
[----:B------:R-:W-:Y:S01]  /*1af0*/  UMOV UR9, 0x40000040 ;  /* 0x4000004000097882 */ /* 0x000fe20000000000 */
[----:B------:R-:W-:Y:S01]  /*1b00*/  UMOV UR11, 0x40000040 ;  /* 0x40000040000b7882 */ /* 0x000fe20000000000 */
[----:B------:R-:W-:-:S02]  /*1b10*/  WARPGROUP.DEPBAR.LE gsb0, 0x0 ;  /* 0x00008000000079c5 */ /* 0x000fc40000010000 */
[----:B------:R-:W-:-:S15]  /*1b20*/  WARPGROUP.ARRIVE ;  /* 0x00000000000079c5 */ /* 0x000fde0000000000 */
[----:B------:R-:W-:-:S05]  /*1b30*/  NOP ;  /* 0x0000000000007918 */ /* 0x000fca0000000000 */
[----:B------:R-:W-:Y:S01]  /*1b40*/  HGMMA.64x256x16.F32 R24, gdesc[UR8], R24, gsb0 ;  /* 0x03e00000081879f0 */ /* 0x000fe20008000818 */
[----:B------:R-:W-:Y:S02]  /*1b50*/  UIADD3 UR8, UR7, 0x4, URZ ;  /* 0x0000000407087890 */ /* 0x000fe4000fffe03f */
[----:B------:R-:W-:Y:S01]  /*1b60*/  UIADD3 UR10, UR6, 0x4, URZ ;  /* 0x00000004060a7890 */ /* 0x000fe2000fffe03f */
[----:B------:R-:W-:Y:S01]  /*1b70*/  UMOV UR9, 0x40000040 ;  /* 0x4000004000097882 */ /* 0x000fe20000000000 */
[----:B------:R-:W-:Y:S01]  /*1b80*/  UMOV UR11, 0x40000040 ;  /* 0x40000040000b7882 */ /* 0x000fe20000000000 */
[----:B------:R-:W-:Y:S02]  /*1b90*/  WARPGROUP.DEPBAR.LE gsb0, 0x0 ;  /* 0x00008000000079c5 */ /* 0x000fe40000010000 */
        /* <DEDUP_REMOVED lines=42> */
[----:B------:R-:W-:Y:S03]  /*1e40*/  HGMMA.64x256x16.F32 R24, gdesc[UR8], R24, gsb0 ;  /* 0x03e00000081879f0 */ /* 0x000fe60008000818 */
[----:B------:R-:W-:Y:S02]  /*1e50*/  WARPGROUP.DEPBAR.LE gsb0, 0x0 ;  /* 0x00008000000079c5 */ /* 0x000fe40000010000 */
[----:B------:R-:W-:Y:S05]  /*1e60*/  @!P2 BRA `(.L_x_24) ;  /* 0x0000000400a4a947 */ /* 0x000fea0003800000 */
[----:B------:R-:W-:Y:S01]  /*1e70*/  UIADD3 UR6, UR44, 0x1, URZ ;  /* 0x000000012c067890 */ /* 0x000fe2000fffe03f */
[----:B01----:R-:W-:Y:S02]  /*1e80*/  IMAD.U32 R0, RZ, RZ, UR47 ;  /* 0x0000002fff007e24 */ /* 0x003fe4000f8e00ff */
[----:B------:R-:W-:Y:S01]  /*1e90*/  IMAD.U32 R3, RZ, RZ, UR44 ;  /* 0x0000002cff037e24 */ /* 0x000fe2000f8e00ff */
[----:B------:R-:W-:-:S04]  /*1ea0*/  UISETP.NE.AND UP0, UPT, UR6, 0x2, UPT ;  /* 0x000000020600788c */ /* 0x000fc8000bf05270 */
[----:B------:R-:W-:Y:S02]  /*1eb0*/  USEL UR7, URZ, 0x1, UP0 ;  /* 0x000000013f077887 */ /* 0x000fe40008000000 */
[----:B------:R-:W-:Y:S02]  /*1ec0*/  USEL UR6, UR6, URZ, UP0 ;  /* 0x0000003f06067287 */ /* 0x000fe40008000000 */
[----:B------:R-:W-:-:S06]  /*1ed0*/  ULOP3.LUT UR7, UR48, UR7, URZ, 0x3c, !UPT ;  /* 0x0000000730077292 */ /* 0x000fcc000f8e3c3f */
[----:B------:R-:W-:-:S07]  /*1ee0*/  IMAD.U32 R6, RZ, RZ, UR7 ;  /* 0x00000007ff067e24 */ /* 0x000fce000f8e00ff */
.L_x_31:
[----:B------:R-:W-:Y:S05]  /*1ef0*/  @!P0 BRA `(.L_x_25) ;  /* 0x0000000000048947 */ /* 0x000fea0003800000 */
[----:B------:R-:W-:Y:S01]  /*1f00*/  BPT.TRAP 0x1 ;  /* 0x000000040000795c */ /* 0x000fe20000300000 */
.L_x_25:
[----:B------:R-:W-:Y:S01]  /*1f10*/  ULEA UR7, UR6, UR43, 0x3 ;  /* 0x0000002b06077291 */ /* 0x000fe2000f8e183f */
[----:B------:R-:W-:-:S08]  /*1f20*/  SHF.L.U32 R4, R6, 0x1f, RZ ;  /* 0x0000001f06047819 */ /* 0x000fd000000006ff */
[----:B------:R0:W1:Y:S01]  /*1f30*/  SYNCS.PHASECHK.TRANS64.TRYWAIT P1, [UR7], R4 ;  /* 0x00000004ff0075a7 */ /* 0x0000620008020147 */
[----:B------:R-:W-:Y:S05]  /*1f40*/  @!P0 BRA `(.L_x_26) ;  /* 0x0000000000048947 */ /* 0x000fea0003800000 */
[----:B------:R-:W-:Y:S01]  /*1f50*/  BPT.TRAP 0x1 ;  /* 0x000000040000795c */ /* 0x000fe20000300000 */
.L_x_26:
[----:B-1----:R-:W-:Y:S05]  /*1f60*/  @P1 BRA `(.L_x_27) ;  /* 0x0000000000081947 */ /* 0x002fea0003800000 */
[----:B------:R-:W1:Y:S02]  /*1f70*/  SYNCS.PHASECHK.TRANS64.TRYWAIT P1, [UR7], R4 ;  /* 0x00000004ff0075a7 */ /* 0x000e640008020147 */
[----:B-1----:R-:W-:Y:S05]  /*1f80*/  @!P1 BRA `(.L_x_28) ;  /* 0x0000009c007c9947 */ /* 0x002fea0003800000 */
.L_x_27:
[----:B------:R-:W-:Y:S01]  /*1f90*/  ULEA UR12, UR6, UR4, 0xa ;  /* 0x00000004060c7291 */ /* 0x000fe2000f8e503f */
[----:B------:R-:W-:Y:S01]  /*1fa0*/  WARPGROUP.ARRIVE ;  /* 0x00000000000079c5 */ /* 0x000fe20000000000 */
[----:B------:R-:W-:Y:S01]  /*1fb0*/  ULEA UR7, UR6, UR5, 0xc ;  /* 0x0000000506077291 */ /* 0x000fe2000f8e603f */
[----:B------:R-:W-:Y:S01]  /*1fc0*/  UMOV UR9, 0x40000040 ;  /* 0x4000004000097882 */ /* 0x000fe20000000000 */
[----:B------:R-:W-:-:S03]  /*1fd0*/  UMOV UR11, 0x40000040 ;  /* 0x40000040000b7882 */ /* 0x000fc60000000000 */
[----:B------:R-:W-:Y:S02]  /*1fe0*/  UMOV UR8, UR12 ;  /* 0x0000000c00087c82 */ /* 0x000fe40008000000 */
[----:B------:R-:W-:Y:S02]  /*1ff0*/  UMOV UR10, UR7 ;  /* 0x00000007000a7c82 */ /* 0x000fe40008000000 */
[----:B------:R-:W-:Y:S01]  /*2000*/  HGMMA.64x256x16.F32 R24, gdesc[UR8], R24, gsb0 ;  /* 0x03e00000081879f0 */ /* 0x000fe20008000818 */
        /* <DEDUP_REMOVED lines=58> */
[----:B------:R-:W-:Y:S01]  /*23b0*/  BPT.TRAP 0x1 ;  /* 0x000000040000795c */ /* 0x000fe20000300000 */
.L_x_29:
[----:B------:R-:W-:Y:S01]  /*23c0*/  ISETP.NE.AND P1, PT, R152, RZ, PT ;  /* 0x000000ff9800720c */ /* 0x000fe20003f25270 */
[----:B------:R-:W-:-:S12]  /*23d0*/  UISETP.GT.U32.AND UP0, UPT, UR42, 0x1, UPT ;  /* 0x000000012a00788c */ /* 0x000fd8000bf04070 */
[----:B01----:R-:W-:-:S05]  /*23e0*/  @P1 LEA R4, R3, UR43, 0x3 ;  /* 0x0000002b03041c11 */ /* 0x003fca000f8e18ff */
[----:B------:R-:W-:-:S05]  /*23f0*/  @P1 VIADD R4, R4, 0x10 ;  /* 0x0000001004041836 */ /* 0x000fca0000000000 */
[----:B------:R-:W-:-:S04]  /*2400*/  @P1 PRMT R4, R153, 0x654, R4 ;  /* 0x0000065499041816 */ /* 0x000fc80000000004 */
[----:B------:R0:W-:Y:S01]  /*2410*/  @P1 SYNCS.ARRIVE.TRANS64.RED.A1T0 RZ, [R4+URZ], RZ ;  /* 0x000000ff04ff19a7 */ /* 0x0001e2000810043f */
[----:B------:R-:W-:-:S13]  /*2420*/  PLOP3.LUT P1, PT, PT, PT, UP0, 0x80, 0x0 ;  /* 0x000000000000781c */ /* 0x000fda0003f2f008 */
[----:B0-----:R-:W-:Y:S05]  /*2430*/  @P1 BRA `(.L_x_30) ;  /* 0x0000000000041947 */ /* 0x001fea0003800000 */
[----:B------:R-:W-:Y:S01]  /*2440*/  BPT.TRAP 0x1 ;  /* 0x000000040000795c */ /* 0x000fe20000300000 */
.L_x_30:
[----:B------:R-:W-:Y:S01]  /*2450*/  UIADD3 UR6, UR6, 0x1, URZ ;  /* 0x0000000106067890 */ /* 0x000fe2000fffe03f */
[C---:B------:R-:W-:Y:S01]  /*2460*/  ISETP.GT.AND P2, PT, R0.reuse, 0x1, PT ;  /* 0x000000010000780c */ /* 0x040fe20003f44270 */
[----:B------:R-:W-:Y:S02]  /*2470*/  VIADD R3, R3, 0x1 ;  /* 0x0000000103037836 */ /* 0x000fe40000000000 */
[----:B------:R-:W-:Y:S01]  /*2480*/  UISETP.NE.AND UP0, UPT, UR6, 0x2, UPT ;  /* 0x000000020600788c */ /* 0x000fe2000bf05270 */
[----:B------:R-:W-:Y:S02]  /*2490*/  VIADD R0, R0, 0xffffffff ;  /* 0xffffffff00007836 */ /* 0x000fe40000000000 */
[C---:B------:R-:W-:Y:S01]  /*24a0*/  ISETP.NE.AND P1, PT, R3.reuse, 0x2, PT ;  /* 0x000000020300780c */ /* 0x040fe20003f25270 */
[----:B------:R-:W-:Y:S02]  /*24b0*/  USEL UR7, URZ, 0x1, UP0 ;  /* 0x000000013f077887 */ /* 0x000fe40008000000 */
[----:B------:R-:W-:Y:S01]  /*24c0*/  USEL UR6, UR6, URZ, UP0 ;  /* 0x0000003f06067287 */ /* 0x000fe20008000000 */
[----:B------:R-:W-:-:S03]  /*24d0*/  SEL R3, R3, RZ, P1 ;  /* 0x000000ff03037207 */ /* 0x000fc60000800000 */
[----:B------:R-:W-:Y:S01]  /*24e0*/  LOP3.LUT R6, R6, UR7, RZ, 0x3c, !PT ;  /* 0x0000000706067c12 */ /* 0x000fe2000f8e3cff */
[----:B------:R-:W-:Y:S07]  /*24f0*/  @P2 BRA `(.L_x_31) ;  /* 0xfffffff8007c2947 */ /* 0x000fee000383ffff */
.L_x_24:
[----:B------:R-:W-:Y:S01]  /*2500*/  ULDC UR4, c[0x0][0x28c] ;  /* 0x0000a30000047ab9 */ /* 0x000fe20000000800 */
[----:B------:R2:W-:Y:S01]  /*2510*/  SYNCS.ARRIVE.TRANS64.A1T0 RZ, [R158+UR46], RZ ;  /* 0x000000ff9eff79a7 */ /* 0x0005e2000810002e */
[----:B------:R-:W-:-:S06]  /*2520*/  UISETP.GE.AND UP0, UPT, UR4, 0x1, UPT ;  /* 0x000000010400788c */ /* 0x000fcc000bf06270 */
[----:B------:R-:W-:-:S13]  /*2530*/  PLOP3.LUT P1, PT, PT, PT, UP0, 0x80, 0x0 ;  /* 0x000000000000781c */ /* 0x000fda0003f2f008 */
[----:B--2---:R-:W-:Y:S05]  /*2540*/  @!P1 BRA `(.L_x_32) ;  /* 0x0000000000409947 */ /* 0x004fea0003800000 */
[----:B------:R-:W-:Y:S05]  /*2550*/  @!P0 BRA `(.L_x_33) ;  /* 0x0000000000048947 */ /* 0x000fea0003800000 */
[----:B------:R-:W-:Y:S01]  /*2560*/  BPT.TRAP 0x1 ;  /* 0x000000040000795c */ /* 0x000fe20000300000 */
.L_x_33:
[----:B------:R-:W-:Y:S01]  /*2570*/  ISETP.NE.AND P0, PT, R152, RZ, PT ;  /* 0x000000ff9800720c */ /* 0x000fe20003f05270 */
[----:B01----:R-:W-:-:S12]  /*2580*/  IMAD.U32 R3, RZ, RZ, UR43 ;  /* 0x0000002bff037e24 */ /* 0x003fd8000f8e00ff */
[----:B------:R-:W-:-:S05]  /*2590*/  VOTEU.ANY UP0, P0 ;  /* 0x00000000003f7886 */ /* 0x000fca0000000100 */
[----:B------:R-:W-:Y:S02]  /*25a0*/  @UP0 UIADD3 UR5, UR47, UR44, URZ ;  /* 0x0000002c2f050290 */ /* 0x000fe4000fffe03f */
[----:B------:R-:W-:-:S04]  /*25b0*/  UISETP.GT.U32.AND UP0, UPT, UR42, 0x1, UPT ;  /* 0x000000012a00788c */ /* 0x000fc8000bf04070 */
[----:B------:R-:W-:-:S04]  /*25c0*/  IMAD.U32 R0, RZ, RZ, UR5 ;  /* 0x00000005ff007e24 */ /* 0x000fc8000f8e00ff */
[----:B------:R-:W-:-:S05]  /*25d0*/  @P0 IMAD.SHL.U32 R0, R0, 0x8, RZ ;  /* 0x0000000800000824 */ /* 0x000fca00078e00ff */
[----:B------:R-:W-:-:S04]  /*25e0*/  @P0 LOP3.LUT R0, R0, 0x8, RZ, 0xc0, !PT ;  /* 0x0000000800000812 */ /* 0x000fc800078ec0ff */
[----:B------:R-:W-:-:S04]  /*25f0*/  @P0 IADD3 R0, R3, 0x10, R0 ;  /* 0x0000001003000810 */ /* 0x000fc80007ffe000 */
[----:B------:R-:W-:-:S04]  /*2600*/  @P0 PRMT R0, R153, 0x654, R0 ;  /* 0x0000065499000816 */ /* 0x000fc80000000000 */
[----:B------:R2:W-:Y:S01]  /*2610*/  @P0 SYNCS.ARRIVE.TRANS64.RED.A1T0 RZ, [R0+URZ], RZ ;  /* 0x000000ff00ff09a7 */ /* 0x0005e2000810043f */
[----:B------:R-:W-:-:S13]  /*2620*/  PLOP3.LUT P0, PT, PT, PT, UP0, 0x80, 0x0 ;  /* 0x000000000000781c */ /* 0x000fda0003f0f008 */
[----:B--2---:R-:W-:Y:S05]  /*2630*/  @P0 BRA `(.L_x_32) ;  /* 0x0000000000040947 */ /* 0x004fea0003800000 */
[----:B------:R-:W-:Y:S01]  /*2640*/  BPT.TRAP 0x1 ;  /* 0x000000040000795c */ /* 0x000fe20000300000 */
.L_x_32:
[----:B01----:R-:W-:Y:S01]  /*2650*/  SHF.L.U32 R0, R170, 0x1f, RZ ;  /* 0x0000001faa007819 */ /* 0x003fe200000006ff */
[----:B------:R-:W-:Y:S01]  /*2660*/  ULEA UR6, UR37, UR44, 0x1 ;  /* 0x0000002c25067291 */ /* 0x000fe2000f8e083f */
[----:B------:R-:W0:Y:S01]  /*2670*/  LDC R7, c[0x0][0x288] ;  /* 0x0000a200ff077b82 */ /* 0x000e220000000800 */
[----:B------:R-:W-:Y:S01]  /*2680*/  UIADD3 UR4, UR4, 0xfe, URZ ;  /* 0x000000fe04047890 */ /* 0x000fe2000fffe03f */
[----:B------:R-:W-:Y:S01]  /*2690*/  IMAD.SHL.U32 R8, R156, 0x2, RZ ;  /* 0x000000029c087824 */ /* 0x000fe200078e00ff */
[----:B------:R-:W-:Y:S02]  /*26a0*/  USHF.R.U32.HI UR5, URZ, 0x1, UR6 ;  /* 0x000000013f057899 */ /* 0x000fe40008011606 */
[----:B------:R-:W-:Y:S02]  /*26b0*/  UISETP.GT.U32.AND UP0, UPT, UR6, 0x1, UPT ;  /* 0x000000010600788c */ /* 0x000fe4000bf04070 */
[----:B------:R-:W-:Y:S01]  /*26c0*/  ULOP3.LUT UR5, UR5, 0x1, URZ, 0xc0, !UPT ;  /* 0x0000000105057892 */ /* 0x000fe2000f8ec03f */
[----:B------:R-:W1:Y:S01]  /*26d0*/  SYNCS.PHASECHK.TRANS64.TRYWAIT P0, [R157+UR45+0x10], R0 ;  /* 0x000010009d0075a7 */ /* 0x000e62000800016d */
[----:B------:R-:W-:Y:S01]  /*26e0*/  UISETP.LT.U32.AND UP0, UPT, UR4, 0xff, UP0 ;  /* 0x000000ff0400788c */ /* 0x000fe20008701070 */
[----:B------:R-:W-:Y:S01]  /*26f0*/  SHF.R.S32.HI R9, RZ, 0x1f, R8 ;  /* 0x0000001fff097819 */ /* 0x000fe20000011408 */
[----:B------:R-:W-:-:S02]  /*2700*/  UISETP.NE.U32.AND UP1, UPT, UR5, 0x1, UPT ;  /* 0x000000010500788c */ /* 0x000fc4000bf25070 */
[----:B------:R-:W-:Y:S02]  /*2710*/  USEL UR5, URZ, 0x1, !UP0 ;  /* 0x000000013f057887 */ /* 0x000fe4000c000000 */
[----:B------:R-:W-:-:S04]  /*2720*/  UISETP.GT.U32.AND UP1, UPT, UR4, 0xfe, !UP1 ;  /* 0x000000fe0400788c */ /* 0x000fc8000cf24070 */
[----:B------:R-:W-:-:S04]  /*2730*/  USEL UR4, URZ, 0x1, !UP1 ;  /* 0x000000013f047887 */ /* 0x000fc8000c800000 */
[----:B------:R-:W-:Y:S01]  /*2740*/  ULOP3.LUT UR48, UR4, UR48, UR5, 0x96, !UPT ;  /* 0x0000003004307292 */ /* 0x000fe2000f8e9605 */
[----:B01----:R-:W-:Y:S11]  /*2750*/  @!P0 BRA `(.L_x_34) ;  /* 0x0000009400a08947 */ /* 0x003ff60003800000 */
.L_x_314:
[----:B------:R-:W-:Y:S01]  /*2760*/  IMAD.SHL.U32 R4, R18, 0x40, RZ ;  /* 0x0000004012047824 */ /* 0x000fe200078e00ff */
[----:B------:R-:W-:Y:S01]  /*2770*/  ULDC UR6, c[0x0][0x284] ;  /* 0x0000a10000067ab9 */ /* 0x000fe20000000800 */
[----:B------:R-:W-:Y:S01]  /*2780*/  IMAD.SHL.U32 R12, R2, 0x100, RZ ;  /* 0x00000100020c7824 */ /* 0x000fe200078e00ff */
[----:B------:R-:W-:Y:S01]  /*2790*/  SHF.R.S32.HI R165, RZ, 0x1f, R19 ;  /* 0x0000001fffa57819 */ /* 0x000fe20000011413 */
[----:B------:R-:W-:Y:S01]  /*27a0*/  ULDC.64 UR4, c[0x0][0x5d0] ;  /* 0x0001740000047ab9 */ /* 0x000fe20000000a00 */
[----:B------:R-:W-:Y:S01]  /*27b0*/  ISETP.GE.AND P0, PT, R4, UR6, PT ;  /* 0x0000000604007c0c */ /* 0x000fe2000bf06270 */
[----:B------:R-:W-:Y:S01]  /*27c0*/  IMAD.WIDE.U32 R2, R19, UR4, R8 ;  /* 0x0000000413027c25 */ /* 0x000fe2000f8e0008 */
[----:B------:R-:W-:Y:S01]  /*27d0*/  SHF.R.S32.HI R13, RZ, 0x1f, R12 ;  /* 0x0000001fff0d7819 */ /* 0x000fe2000001140c */
[----:B------:R-:W-:Y:S01]  /*27e0*/  ULOP3.LUT UR44, UR44, 0x1, URZ, 0xc0, !UPT ;  /* 0x000000012c2c7892 */ /* 0x000fe2000f8ec03f */
[C---:B------:R-:W-:Y:S01]  /*27f0*/  ISETP.GE.OR P0, PT, R12.reuse, R7, P0 ;  /* 0x000000070c00720c */ /* 0x040fe20000706670 */
[----:B0-----:R-:W-:Y:S01]  /*2800*/  IMAD R0, R165, UR4, RZ ;  /* 0x00000004a5007c24 */ /* 0x001fe2000f8e02ff */
[----:B------:R-:W-:-:S03]  /*2810*/  IADD3 R2, P1, R12, R2, RZ ;  /* 0x000000020c027210 */ /* 0x000fc60007f3e0ff */
[----:B------:R-:W-:-:S05]  /*2820*/  IMAD R5, R19, UR5, R0 ;  /* 0x0000000513057c24 */ /* 0x000fca000f8e0200 */
[----:B------:R-:W-:-:S03]  /*2830*/  IADD3.X R3, R13, R3, R5, P1, !PT ;  /* 0x000000030d037210 */ /* 0x000fc60000ffe405 */
[----:B------:R-:W-:Y:S05]  /*2840*/  @P0 BRA `(.L_x_35) ;  /* 0x0000007c00040947 */ /* 0x000fea0003800000 */
[----:B------:R-:W0:Y:S01]  /*2850*/  LDC.64 R10, c[0x0][0x5c8] ;  /* 0x00017200ff0a7b82 */ /* 0x000e220000000a00 */
[----:B-----5:R-:W-:Y:S01]  /*2860*/  FSETP.NEU.AND P0, PT, R22, RZ, PT ;  /* 0x000000ff1600720b */ /* 0x020fe20003f0d000 */
[----:B------:R-:W-:Y:S01]  /*2870*/  IMAD R5, R156, -0x2, R7 ;  /* 0xfffffffe9c057824 */ /* 0x000fe200078e0207 */
[----:B------:R-:W-:Y:S01]  /*2880*/  BSSY B0, `(.L_x_35) ;  /* 0x00007bd000007945 */ /* 0x000fe20003800000 */
[----:B------:R-:W-:-:S04]  /*2890*/  IMAD.WIDE R162, R18, 0x40, R154 ;  /* 0x0000004012a27825 */ /* 0x000fc800078e029a */
[----:B------:R-:W-:Y:S02]  /*28a0*/  IMAD.IADD R0, R5, 0x1, -R12 ;  /* 0x0000000105007824 */ /* 0x000fe400078e0a0c */
[----:B------:R-:W-:-:S03]  /*28b0*/  IMAD.IADD R4, R161, 0x1, -R4 ;  /* 0x00000001a1047824 */ /* 0x000fc600078e0a04 */
[----:B------:R-:W-:-:S04]  /*28c0*/  ISETP.GT.AND P2, PT, R0, RZ, PT ;  /* 0x000000ff0000720c */ /* 0x000fc80003f44270 */
[----:B------:R-:W-:Y:S01]  /*28d0*/  ISETP.GT.AND P1, PT, R4, RZ, P2 ;  /* 0x000000ff0400720c */ /* 0x000fe20001724270 */
[-C--:B0-----:R-:W-:Y:S02]  /*28e0*/  IMAD R5, R163, R10.reuse, RZ ;  /* 0x0000000aa3057224 */ /* 0x081fe400078e02ff */
[----:B------:R-:W-:-:S04]  /*28f0*/  IMAD.WIDE.U32 R172, R162, R10, R2 ;  /* 0x0000000aa2ac7225 */ /* 0x000fc800078e0002 */
[----:B------:R-:W-:-:S04]  /*2900*/  IMAD R5, R162, R11, R5 ;  /* 0x0000000ba2057224 */ /* 0x000fc800078e0205 */
[----:B------:R-:W-:Y:S01]  /*2910*/  IMAD.IADD R175, R173, 0x1, R5 ;  /* 0x00000001adaf7824 */ /* 0x000fe200078e0205 */
[----:B------:R-:W-:Y:S06]  /*2920*/  @!P0 BRA `(.L_x_36) ;  /* 0x0000005400a08947 */ /* 0x000fec0003800000 */
[----:B------:R-:W0:Y:S01]  /*2930*/  LDC.64 R20, c[0x0][0x5b8] ;  /* 0x00016e00ff147b82 */ /* 0x000e220000000a00 */
[----:B------:R-:W-:-:S07]  /*2940*/  ULDC.64 UR4, c[0x0][0x5c0] ;  /* 0x0001700000047ab9 */ /* 0x000fce0000000a00 */
[----:B------:R-:W1:Y:S08]  /*2950*/  LDC.64 R166, c[0x0][0x5b0] ;  /* 0x00016c00ffa67b82 */ /* 0x000e700000000a00 */
[----:B------:R-:W2:Y:S01]  /*2960*/  LDC.64 R14, c[0x0][0x5a8] ;  /* 0x00016a00ff0e7b82 */ /* 0x000ea20000000a00 */
[-C--:B0-----:R-:W-:Y:S02]  /*2970*/  IMAD R6, R165, R20.reuse, RZ ;  /* 0x00000014a5067224 */ /* 0x081fe400078e02ff */
[----:B------:R-:W-:-:S04]  /*2980*/  IMAD.WIDE.U32 R2, R19, R20, R8 ;  /* 0x0000001413027225 */ /* 0x000fc800078e0008 */
[----:B------:R-:W-:Y:S01]  /*2990*/  IMAD R171, R19, R21, R6 ;  /* 0x0000001513ab7224 */ /* 0x000fe200078e0206 */
[----:B------:R-:W-:Y:S01]  /*29a0*/  IADD3 R164, P0, R12, R2, RZ ;  /* 0x000000020ca47210 */ /* 0x000fe20007f1e0ff */
[----:B-1----:R-:W-:-:S03]  /*29b0*/  IMAD R2, R163, R166, RZ ;  /* 0x000000a6a3027224 */ /* 0x002fc600078e02ff */
[----:B------:R-:W-:Y:S01]  /*29c0*/  IADD3.X R165, R13, R3, R171, P0, !PT ;  /* 0x000000030da57210 */ /* 0x000fe200007fe4ab */
[C---:B------:R-:W-:Y:S02]  /*29d0*/  IMAD R173, R162.reuse, R167, R2 ;  /* 0x000000a7a2ad7224 */ /* 0x040fe400078e0202 */
[----:B------:R-:W-:-:S04]  /*29e0*/  IMAD.WIDE.U32 R2, R162, R166, R164 ;  /* 0x000000a6a2027225 */ /* 0x000fc800078e00a4 */
[----:B------:R-:W-:Y:S01]  /*29f0*/  IMAD.IADD R3, R3, 0x1, R173 ;  /* 0x0000000103037824 */ /* 0x000fe200078e02ad */
[----:B--2---:R-:W-:-:S04]  /*2a00*/  LEA R6, P0, R2, R14, 0x1 ;  /* 0x0000000e02067211 */ /* 0x004fc800078008ff */
[----:B------:R-:W-:-:S05]  /*2a10*/  LEA.HI.X R7, R2, R15, R3, 0x1, P0 ;  /* 0x0000000f02077211 */ /* 0x000fca00000f0c03 */
[----:B------:R0:W2:Y:S01]  /*2a20*/  @P1 LDG.E.LTC128B.U16 R5, desc[UR50][R6.64] ;  /* 0x0000003206051981 */ /* 0x0000a2000c1e1520 */
[----:B------:R-:W-:Y:S01]  /*2a30*/  IMAD.WIDE.U32 R2, R162, R166, R12 ;  /* 0x000000a6a2027225 */ /* 0x000fe200078e000c */
[----:B------:R-:W-:Y:S02]  /*2a40*/  BSSY B1, `(.L_x_37) ;  /* 0x0000014000017945 */ /* 0x000fe40003800000 */
[----:B------:R-:W-:-:S04]  /*2a50*/  IADD3 R168, P0, R8, R2, RZ ;  /* 0x0000000208a87210 */ /* 0x000fc80007f1e0ff */
[----:B------:R-:W-:Y:S02]  /*2a60*/  IADD3.X R169, R9, R173, R3, P0, !PT ;  /* 0x000000ad09a97210 */ /* 0x000fe400007fe403 */
[----:B------:R-:W-:Y:S01]  /*2a70*/  LEA R2, P0, R172, UR4, 0x1 ;  /* 0x00000004ac027c11 */ /* 0x000fe2000f8008ff */
[----:B------:R-:W-:-:S03]  /*2a80*/  IMAD.WIDE.U32 R168, R19, R20, R168 ;  /* 0x0000001413a87225 */ /* 0x000fc600078e00a8 */
[----:B------:R-:W-:Y:S02]  /*2a90*/  LEA.HI.X R3, R172, UR5, R175, 0x1, P0 ;  /* 0x00000005ac037c11 */ /* 0x000fe400080f0caf */
[----:B------:R-:W-:Y:S01]  /*2aa0*/  ISETP.GT.AND P0, PT, R0, 0x1, PT ;  /* 0x000000010000780c */ /* 0x000fe20003f04270 */
[----:B0-----:R-:W-:Y:S01]  /*2ab0*/  IMAD.IADD R7, R171, 0x1, R169 ;  /* 0x00000001ab077824 */ /* 0x001fe200078e02a9 */
[----:B------:R-:W-:Y:S02]  /*2ac0*/  LEA R6, P4, R168, R14, 0x1 ;  /* 0x0000000ea8067211 */ /* 0x000fe400078808ff */
[----:B------:R-:W-:Y:S02]  /*2ad0*/  ISETP.GT.AND P3, PT, R4, RZ, P0 ;  /* 0x000000ff0400720c */ /* 0x000fe40000764270 */
[----:B------:R-:W-:Y:S01]  /*2ae0*/  LEA.HI.X R7, R168, R15, R7, 0x1, P4 ;  /* 0x0000000fa8077211 */ /* 0x000fe200020f0c07 */
[C---:B------:R-:W-:Y:S01]  /*2af0*/  IMAD.SHL.U32 R168, R166.reuse, 0x8, RZ ;  /* 0x00000008a6a87824 */ /* 0x040fe200078e00ff */
[----:B------:R-:W-:Y:S01]  /*2b00*/  SHF.L.U64.HI R169, R166, 0x3, R167 ;  /* 0x00000003a6a97819 */ /* 0x000fe200000102a7 */
[----:B--2---:R-:W-:-:S05]  /*2b10*/  HADD2.F32 R21, -RZ, R5.H0_H0 ;  /* 0x20000005ff157230 */ /* 0x004fca0000004100 */
[----:B------:R-:W-:-:S04]  /*2b20*/  FMUL R21, R21, R22 ;  /* 0x0000001615157220 */ /* 0x000fc80000400000 */
[----:B------:R-:W-:-:S05]  /*2b30*/  FFMA R21, R24, R23, R21 ;  /* 0x0000001718157223 */ /* 0x000fca0000000015 */
[----:B------:R-:W-:-:S05]  /*2b40*/  F2FP.F16.F32.PACK_AB R21, RZ, R21 ;  /* 0x00000015ff15723e */ /* 0x000fca00000000ff */
[----:B------:R0:W-:Y:S01]  /*2b50*/  @P1 STG.E.U16 desc[UR50][R2.64], R21 ;  /* 0x0000001502001986 */ /* 0x0001e2000c101532 */
[----:B------:R-:W-:Y:S05]  /*2b60*/  @!P3 BRA `(.L_x_38) ;  /* 0x000000000004b947 */ /* 0x000fea0003800000 */
[----:B------:R1:W5:Y:S02]  /*2b70*/  LDG.E.LTC128B.U16 R5, desc[UR50][R6.64+0x2] ;  /* 0x0000023206057981 */ /* 0x000364000c1e1520 */
.L_x_38:
[----:B------:R-:W-:Y:S05]  /*2b80*/  BSYNC B1 ;  /* 0x0000000000017941 */ /* 0x000fea0003800000 */
.L_x_37:
[----:B0----5:R-:W-:Y:S01]  /*2b90*/  HADD2.F32 R21, -RZ, R5.H0_H0 ;  /* 0x20000005ff157230 */ /* 0x021fe20000004100 */
[----:B------:R-:W-:Y:S01]  /*2ba0*/  ISETP.GT.AND P2, PT, R4, 0x8, P2 ;  /* 0x000000080400780c */ /* 0x000fe20001744270 */
[----:B------:R-:W-:-:S04]  /*2bb0*/  IMAD.WIDE.U32 R168, R162, R166, R168 ;  /* 0x000000a6a2a87225 */ /* 0x000fc800078e00a8 */
[----:B------:R-:W-:Y:S01]  /*2bc0*/  FMUL R18, R21, R22 ;  /* 0x0000001615127220 */ /* 0x000fe20000400000 */
[----:B------:R-:W-:Y:S01]  /*2bd0*/  IMAD.IADD R173, R173, 0x1, R169 ;  /* 0x00000001adad7824 */ /* 0x000fe200078e02a9 */
[----:B------:R-:W-:Y:S02]  /*2be0*/  IADD3 R21, P1, R164, R168, RZ ;  /* 0x000000a8a4157210 */ /* 0x000fe40007f3e0ff */
[----:B------:R-:W-:-:S03]  /*2bf0*/  FFMA R18, R25, R23, R18 ;  /* 0x0000001719127223 */ /* 0x000fc60000000012 */
[----:B------:R-:W-:Y:S01]  /*2c00*/  IMAD.X R164, R173, 0x1, R165, P1 ;  /* 0x00000001ada47824 */ /* 0x000fe200008e06a5 */
[C---:B------:R-:W-:Y:S02]  /*2c10*/  LEA R24, P1, R21.reuse, R14, 0x1 ;  /* 0x0000000e15187211 */ /* 0x040fe400078208ff */
[----:B------:R-:W-:Y:S02]  /*2c20*/  F2FP.F16.F32.PACK_AB R18, RZ, R18 ;  /* 0x00000012ff12723e */ /* 0x000fe400000000ff */
[----:B------:R-:W-:Y:S02]  /*2c30*/  LEA.HI.X R25, R21, R15, R164, 0x1, P1 ;  /* 0x0000000f15197211 */ /* 0x000fe400008f0ca4 */
[----:B------:R-:W-:Y:S02]  /*2c40*/  PRMT R21, R18, 0x7610, R21 ;  /* 0x0000761012157816 */ /* 0x000fe40000000015 */
[----:B------:R-:W-:-:S03]  /*2c50*/  PRMT R18, R5, 0x7610, R18 ;  /* 0x0000761005127816 */ /* 0x000fc60000000012 */
[----:B------:R0:W-:Y:S04]  /*2c60*/  @P3 STG.E.U16 desc[UR50][R2.64+0x2], R21 ;  /* 0x0000021502003986 */ /* 0x0001e8000c101532 */
[----:B------:R-:W2:Y:S01]  /*2c70*/  @P2 LDG.E.LTC128B.U16 R18, desc[UR50][R24.64] ;  /* 0x0000003218122981 */ /* 0x000ea2000c1e1520 */
[----:B------:R-:W-:Y:S01]  /*2c80*/  IADD3 R8, P1, P3, R8, R168, R12 ;  /* 0x000000a808087210 */ /* 0x000fe20007b3e00c */
[----:B------:R-:W-:Y:S01]  /*2c90*/  BSSY B1, `(.L_x_39) ;  /* 0x0000011000017945 */ /* 0x000fe20003800000 */
[C---:B------:R-:W-:Y:S02]  /*2ca0*/  SHF.L.U64.HI R11, R10.reuse, 0x4, R11 ;  /* 0x000000040a0b7819 */ /* 0x040fe4000001020b */
[----:B------:R-:W-:Y:S02]  /*2cb0*/  IADD3.X R9, R9, R173, R13, P1, P3 ;  /* 0x000000ad09097210 */ /* 0x000fe40000fe640d */
[----:B------:R-:W-:-:S02]  /*2cc0*/  LEA R10, P1, R10, R2, 0x4 ;  /* 0x000000020a0a7211 */ /* 0x000fc400078220ff */
[----:B------:R-:W-:Y:S01]  /*2cd0*/  ISETP.GT.AND P0, PT, R4, 0x8, P0 ;  /* 0x000000080400780c */ /* 0x000fe20000704270 */
[----:B0-----:R-:W-:-:S04]  /*2ce0*/  IMAD.WIDE.U32 R20, R19, R20, R8 ;  /* 0x0000001413147225 */ /* 0x001fc800078e0008 */
[----:B------:R-:W-:Y:S01]  /*2cf0*/  IMAD.X R11, R11, 0x1, R3, P1 ;  /* 0x000000010b0b7824 */ /* 0x000fe200008e0603 */
[----:B------:R-:W-:Y:S01]  /*2d00*/  LEA R8, P3, R20, R14, 0x1 ;  /* 0x0000000e14087211 */ /* 0x000fe200078608ff */
[----:B------:R-:W-:-:S05]  /*2d10*/  IMAD.IADD R9, R171, 0x1, R21 ;  /* 0x00000001ab097824 */ /* 0x000fca00078e0215 */
[----:B------:R-:W-:Y:S01]  /*2d20*/  LEA.HI.X R9, R20, R15, R9, 0x1, P3 ;  /* 0x0000000f14097211 */ /* 0x000fe200018f0c09 */
[----:B--2---:R-:W-:-:S05]  /*2d30*/  HADD2.F32 R5, -RZ, R18.H0_H0 ;  /* 0x20000012ff057230 */ /* 0x004fca0000004100 */
[----:B------:R-:W-:-:S04]  /*2d40*/  FMUL R5, R5, R22 ;  /* 0x0000001605057220 */ /* 0x000fc80000400000 */
[----:B------:R-:W-:-:S05]  /*2d50*/  FFMA R5, R26, R23, R5 ;  /* 0x000000171a057223 */ /* 0x000fca0000000005 */
[----:B------:R-:W-:-:S05]  /*2d60*/  F2FP.F16.F32.PACK_AB R5, RZ, R5 ;  /* 0x00000005ff05723e */ /* 0x000fca00000000ff */
[----:B------:R0:W-:Y:S01]  /*2d70*/  @P2 STG.E.U16 desc[UR50][R10.64], R5 ;  /* 0x000000050a002986 */ /* 0x0001e2000c101532 */
[----:B------:R-:W-:Y:S05]  /*2d80*/  @!P0 BRA `(.L_x_40) ;  /* 0x0000000000048947 */ /* 0x000fea0003800000 */
[----:B------:R2:W5:Y:S02]  /*2d90*/  LDG.E.LTC128B.U16 R18, desc[UR50][R8.64+0x2] ;  /* 0x0000023208127981 */ /* 0x000564000c1e1520 */
.L_x_40:
[----:B------:R-:W-:Y:S05]  /*2da0*/  BSYNC B1 ;  /* 0x0000000000017941 */ /* 0x000fea0003800000 */
.L_x_39:
[----:B0----5:R-:W-:Y:S01]  /*2db0*/  HADD2.F32 R5, -RZ, R18.H0_H0 ;  /* 0x20000012ff057230 */ /* 0x021fe20000004100 */
[----:B------:R-:W-:Y:S01]  /*2dc0*/  ISETP.GT.AND P1, PT, R0, 0x8, PT ;  /* 0x000000080000780c */ /* 0x000fe20003f24270 */
[----:B------:R-:W-:Y:S03]  /*2dd0*/  BSSY B1, `(.L_x_41) ;  /* 0x0000008000017945 */ /* 0x000fe60003800000 */
[----:B------:R-:W-:Y:S01]  /*2de0*/  FMUL R12, R5, R22 ;  /* 0x00000016050c7220 */ /* 0x000fe20000400000 */
[----:B------:R-:W-:-:S03]  /*2df0*/  ISETP.GT.AND P2, PT, R4, RZ, P1 ;  /* 0x000000ff0400720c */ /* 0x000fc60000f44270 */
[----:B------:R-:W-:-:S05]  /*2e00*/  FFMA R12, R27, R23, R12 ;  /* 0x000000171b0c7223 */ /* 0x000fca000000000c */
[----:B------:R-:W-:-:S05]  /*2e10*/  F2FP.F16.F32.PACK_AB R12, RZ, R12 ;  /* 0x0000000cff0c723e */ /* 0x000fca00000000ff */
[----:B------:R0:W-:Y:S01]  /*2e20*/  @P0 STG.E.U16 desc[UR50][R10.64+0x2], R12 ;  /* 0x0000020c0a000986 */ /* 0x0001e2000c101532 */
[----:B------:R-:W-:Y:S05]  /*2e30*/  @!P2 BRA `(.L_x_42) ;  /* 0x000000000004a947 */ /* 0x000fea0003800000 */
[----:B------:R3:W5:Y:S02]  /*2e40*/  LDG.E.LTC128B.U16 R18, desc[UR50][R6.64+0x10] ;  /* 0x0000103206127981 */ /* 0x000764000c1e1520 */
.L_x_42:
[----:B------:R-:W-:Y:S05]  /*2e50*/  BSYNC B1 ;  /* 0x0000000000017941 */ /* 0x000fea0003800000 */
.L_x_41:
[----:B-----5:R-:W-:Y:S01]  /*2e60*/  HADD2.F32 R5, -RZ, R18.H0_H0 ;  /* 0x20000012ff057230 */ /* 0x020fe20000004100 */
        /* <DEDUP_REMOVED lines=9> */
.L_x_44:
[----:B------:R-:W-:Y:S05]  /*2f00*/  BSYNC B1 ;  /* 0x0000000000017941 */ /* 0x000fea0003800000 */
.L_x_43:
[----:B----45:R-:W-:Y:S01]  /*2f10*/  HADD2.F32 R5, -RZ, R18.H0_H0 ;  /* 0x20000012ff057230 */ /* 0x030fe20000004100 */
[----:B------:R-:W-:Y:S01]  /*2f20*/  ISETP.GT.AND P1, PT, R4, 0x8, P1 ;  /* 0x000000080400780c */ /* 0x000fe20000f24270 */
[----:B------:R-:W-:Y:S03]  /*2f30*/  BSSY B1, `(.L_x_45) ;  /* 0x0000007000017945 */ /* 0x000fe60003800000 */
[----:B0-----:R-:W-:-:S04]  /*2f40*/  FMUL R12, R5, R22 ;  /* 0x00000016050c7220 */ /* 0x001fc80000400000 */
[----:B------:R-:W-:-:S05]  /*2f50*/  FFMA R12, R29, R23, R12 ;  /* 0x000000171d0c7223 */ /* 0x000fca000000000c */
[----:B------:R-:W-:-:S05]  /*2f60*/  F2FP.F16.F32.PACK_AB R12, RZ, R12 ;  /* 0x0000000cff0c723e */ /* 0x000fca00000000ff */
[----:B------:R0:W-:Y:S01]  /*2f70*/  @P3 STG.E.U16 desc[UR50][R2.64+0x12], R12 ;  /* 0x0000120c02003986 */ /* 0x0001e2000c101532 */
[----:B------:R-:W-:Y:S05]  /*2f80*/  @!P1 BRA `(.L_x_46) ;  /* 0x0000000000049947 */ /* 0x000fea0003800000 */
[----:B------:R4:W5:Y:S02]  /*2f90*/  LDG.E.LTC128B.U16 R18, desc[UR50][R8.64+0x10] ;  /* 0x0000103208127981 */ /* 0x000964000c1e1520 */
.L_x_46:
[----:B------:R-:W-:Y:S05]  /*2fa0*/  BSYNC B1 ;  /* 0x0000000000017941 */ /* 0x000fea0003800000 */
.L_x_45:
[----:B-----5:R-:W-:Y:S01]  /*2fb0*/  HADD2.F32 R5, -RZ, R18.H0_H0 ;  /* 0x20000012ff057230 */ /* 0x020fe20000004100 */
[----:B------:R-:W-:Y:S01]  /*2fc0*/  ISETP.GT.AND P0, PT, R4, 0x8, P0 ;  /* 0x000000080400780c */ /* 0x000fe20000704270 */
[----:B------:R-:W-:Y:S03]  /*2fd0*/  BSSY B1, `(.L_x_47) ;  /* 0x0000007000017945 */ /* 0x000fe60003800000 */
[----:B------:R-:W-:-:S04]  /*2fe0*/  FMUL R5, R5, R22 ;  /* 0x0000001605057220 */ /* 0x000fc80000400000 */
[----:B------:R-:W-:-:S05]  /*2ff0*/  FFMA R5, R30, R23, R5 ;  /* 0x000000171e057223 */ /* 0x000fca0000000005 */
[----:B------:R-:W-:-:S05]  /*3000*/  F2FP.F16.F32.PACK_AB R5, RZ, R5 ;  /* 0x00000005ff05723e */ /* 0x000fca00000000ff */
[----:B------:R0:W-:Y:S01]  /*3010*/  @P1 STG.E.U16 desc[UR50][R10.64+0x10], R5 ;  /* 0x000010050a001986 */ /* 0x0001e2000c101532 */
[----:B------:R-:W-:Y:S05]  /*3020*/  @!P0 BRA `(.L_x_48) ;  /* 0x0000000000048947 */ /* 0x000fea0003800000 */
[----:B------:R0:W5:Y:S02]  /*3030*/  LDG.E.LTC128B.U16 R18, desc[UR50][R8.64+0x12] ;  /* 0x0000123208127981 */ /* 0x000164000c1e1520 */
.L_x_48:
[----:B------:R-:W-:Y:S05]  /*3040*/  BSYNC B1 ;  /* 0x0000000000017941 */ /* 0x000fea0003800000 */
.L_x_47:
        /* <DEDUP_REMOVED lines=10> */
.L_x_50:
[----:B------:R-:W-:Y:S05]  /*30f0*/  BSYNC B1 ;  /* 0x0000000000017941 */ /* 0x000fea0003800000 */
.L_x_49:
        /* <DEDUP_REMOVED lines=10> */
.L_x_52:
[----:B------:R-:W-:Y:S05]  /*31a0*/  BSYNC B1 ;  /* 0x0000000000017941 */ /* 0x000fea0003800000 */
.L_x_51:
[----:B0----5:R-:W-:Y:S01]  /*31b0*/  HADD2.F32 R5, -RZ, R18.H0_H0 ;  /* 0x20000012ff057230 */ /* 0x021fe20000004100 */
        /* <DEDUP_REMOVED lines=8> */
.L_x_54:
[----:B------:R-:W-:Y:S05]  /*3240*/  BSYNC B1 ;  /* 0x0000000000017941 */ /* 0x000fea0003800000 */
.L_x_53:
        /* <DEDUP_REMOVED lines=9> */
.L_x_56:
[----:B------:R-:W-:Y:S05]  /*32e0*/  BSYNC B1 ;  /* 0x0000000000017941 */ /* 0x000fea0003800000 */
.L_x_55:
        /* <DEDUP_REMOVED lines=10> */
.L_x_58:
[----:B------:R-:W-:Y:S05]  /*3390*/  BSYNC B1 ;  /* 0x0000000000017941 */ /* 0x000fea0003800000 */
.L_x_57:
        /* <DEDUP_REMOVED lines=10> */
.L_x_60:
[----:B------:R-:W-:Y:S05]  /*3440*/  BSYNC B1 ;  /* 0x0000000000017941 */ /* 0x000fea0003800000 */
.L_x_59:
        /* <DEDUP_REMOVED lines=9> */
.L_x_62:
[----:B------:R-:W-:Y:S05]  /*34e0*/  BSYNC B1 ;  /* 0x0000000000017941 */ /* 0x000fea0003800000 */
.L_x_61:
        /* <DEDUP_REMOVED lines=9> */
.L_x_64:
[----:B------:R-:W-:Y:S05]  /*3580*/  BSYNC B1 ;  /* 0x0000000000017941 */ /* 0x000fea0003800000 */
.L_x_63:
        /* <DEDUP_REMOVED lines=10> */
.L_x_66:
[----:B------:R-:W-:Y:S05]  /*3630*/  BSYNC B1 ;  /* 0x0000000000017941 */ /* 0x000fea0003800000 */
.L_x_65:
        /* <DEDUP_REMOVED lines=10> */
.L_x_68:
[----:B------:R-:W-:Y:S05]  /*36e0*/  BSYNC B1 ;  /* 0x0000000000017941 */ /* 0x000fea0003800000 */
.L_x_67:
        /* <DEDUP_REMOVED lines=9> */
.L_x_70:
[----:B------:R-:W-:Y:S05]  /*3780*/  BSYNC B1 ;  /* 0x0000000000017941 */ /* 0x000fea0003800000 */
.L_x_69:
        /* <DEDUP_REMOVED lines=9> */
.L_x_72:
[----:B------:R-:W-:Y:S05]  /*3820*/  BSYNC B1 ;  /* 0x0000000000017941 */ /* 0x000fea0003800000 */
.L_x_71:
        /* <DEDUP_REMOVED lines=10> */
.L_x_74:
[----:B------:R-:W-:Y:S05]  /*38d0*/  BSYNC B1 ;  /* 0x0000000000017941 */ /* 0x000fea0003800000 */
.L_x_73:
        /* <DEDUP_REMOVED lines=10> */
.L_x_76:
[----:B------:R-:W-:Y:S05]  /*3980*/  BSYNC B1 ;  /* 0x0000000000017941 */ /* 0x000fea0003800000 */
.L_x_75:
        /* <DEDUP_REMOVED lines=9> */
.L_x_78:
[----:B------:R-:W-:Y:S05]  /*3a20*/  BSYNC B1 ;  /* 0x0000000000017941 */ /* 0x000fea0003800000 */
.L_x_77:
        /* <DEDUP_REMOVED lines=9> */
.L_x_80:
[----:B------:R-:W-:Y:S05]  /*3ac0*/  BSYNC B1 ;  /* 0x0000000000017941 */ /* 0x000fea0003800000 */
.L_x_79:
        /* <DEDUP_REMOVED lines=10> */
.L_x_82:
[----:B------:R-:W-:Y:S05]  /*3b70*/  BSYNC B1 ;  /* 0x0000000000017941 */ /* 0x000fea0003800000 */
.L_x_81:
        /* <DEDUP_REMOVED lines=10> */
.L_x_84:
[----:B------:R-:W-:Y:S05]  /*3c20*/  BSYNC B1 ;  /* 0x0000000000017941 */ /* 0x000fea0003800000 */
.L_x_83:
        /* <DEDUP_REMOVED lines=9> */
.L_x_86:
[----:B------:R-:W-:Y:S05]  /*3cc0*/  BSYNC B1 ;  /* 0x0000000000017941 */ /* 0x000fea0003800000 */
.L_x_85:
        /* <DEDUP_REMOVED lines=9> */
.L_x_88:
[----:B------:R-:W-:Y:S05]  /*3d60*/  BSYNC B1 ;  /* 0x0000000000017941 */ /* 0x000fea0003800000 */
.L_x_87:
        /* <DEDUP_REMOVED lines=10> */
.L_x_90:
[----:B------:R-:W-:Y:S05]  /*3e10*/  BSYNC B1 ;  /* 0x0000000000017941 */ /* 0x000fea0003800000 */
.L_x_89:
        /* <DEDUP_REMOVED lines=10> */
.L_x_92:
[----:B------:R-:W-:Y:S05]  /*3ec0*/  BSYNC B1 ;  /* 0x0000000000017941 */ /* 0x000fea0003800000 */
.L_x_91:
        /* <DEDUP_REMOVED lines=9> */
.L_x_94:
[----:B------:R-:W-:Y:S05]  /*3f60*/  BSYNC B1 ;  /* 0x0000000000017941 */ /* 0x000fea0003800000 */
.L_x_93:
        /* <DEDUP_REMOVED lines=9> */
.L_x_96:
[----:B------:R-:W-:Y:S05]  /*4000*/  BSYNC B1 ;  /* 0x0000000000017941 */ /* 0x000fea0003800000 */
.L_x_95:
        /* <DEDUP_REMOVED lines=10> */
.L_x_98:
[----:B------:R-:W-:Y:S05]  /*40b0*/  BSYNC B1 ;  /* 0x0000000000017941 */ /* 0x000fea0003800000 */
.L_x_97:
        /* <DEDUP_REMOVED lines=10> */
.L_x_100:
[----:B------:R-:W-:Y:S05]  /*4160*/  BSYNC B1 ;  /* 0x0000000000017941 */ /* 0x000fea0003800000 */
.L_x_99:
        /* <DEDUP_REMOVED lines=9> */
.L_x_102:
[----:B------:R-:W-:Y:S05]  /*4200*/  BSYNC B1 ;  /* 0x0000000000017941 */ /* 0x000fea0003800000 */
.L_x_101:
        /* <DEDUP_REMOVED lines=9> */
.L_x_104:
[----:B------:R-:W-:Y:S05]  /*42a0*/  BSYNC B1 ;  /* 0x0000000000017941 */ /* 0x000fea0003800000 */
.L_x_103:
        /* <DEDUP_REMOVED lines=10> */
.L_x_106:
[----:B------:R-:W-:Y:S05]  /*4350*/  BSYNC B1 ;  /* 0x0000000000017941 */ /* 0x000fea0003800000 */
.L_x_105:
        /* <DEDUP_REMOVED lines=10> */
.L_x_108:
[----:B------:R-:W-:Y:S05]  /*4400*/  BSYNC B1 ;  /* 0x0000000000017941 */ /* 0x000fea0003800000 */
.L_x_107:
        /* <DEDUP_REMOVED lines=9> */
.L_x_110:
[----:B------:R-:W-:Y:S05]  /*44a0*/  BSYNC B1 ;  /* 0x0000000000017941 */ /* 0x000fea0003800000 */
.L_x_109:
        /* <DEDUP_REMOVED lines=9> */
.L_x_112:
[----:B------:R-:W-:Y:S05]  /*4540*/  BSYNC B1 ;  /* 0x0000000000017941 */ /* 0x000fea0003800000 */
.L_x_111:
        /* <DEDUP_REMOVED lines=10> */
.L_x_114:
[----:B------:R-:W-:Y:S05]  /*45f0*/  BSYNC B1 ;  /* 0x0000000000017941 */ /* 0x000fea0003800000 */
.L_x_113:
        /* <DEDUP_REMOVED lines=10> */
.L_x_116:
[----:B------:R-:W-:Y:S05]  /*46a0*/  BSYNC B1 ;  /* 0x0000000000017941 */ /* 0x000fea0003800000 */
.L_x_115:
        /* <DEDUP_REMOVED lines=9> */
.L_x_118:
[----:B------:R-:W-:Y:S05]  /*4740*/  BSYNC B1 ;  /* 0x0000000000017941 */ /* 0x000fea0003800000 */
.L_x_117:
        /* <DEDUP_REMOVED lines=9> */
.L_x_120:
[----:B------:R-:W-:Y:S05]  /*47e0*/  BSYNC B1 ;  /* 0x0000000000017941 */ /* 0x000fea0003800000 */
.L_x_119:
        /* <DEDUP_REMOVED lines=10> */
.L_x_122:
[----:B------:R-:W-:Y:S05]  /*4890*/  BSYNC B1 ;  /* 0x0000000000017941 */ /* 0x000fea0003800000 */
.L_x_121:
        /* <DEDUP_REMOVED lines=10> */
.L_x_124:
[----:B------:R-:W-:Y:S05]  /*4940*/  BSYNC B1 ;  /* 0x0000000000017941 */ /* 0x000fea0003800000 */
.L_x_123:
        /* <DEDUP_REMOVED lines=9> */
.L_x_126:
[----:B------:R-:W-:Y:S05]  /*49e0*/  BSYNC B1 ;  /* 0x0000000000017941 */ /* 0x000fea0003800000 */
.L_x_125:
        /* <DEDUP_REMOVED lines=9> */
.L_x_128:
[----:B------:R-:W-:Y:S05]  /*4a80*/  BSYNC B1 ;  /* 0x0000000000017941 */ /* 0x000fea0003800000 */
.L_x_127:
        /* <DEDUP_REMOVED lines=10> */
.L_x_130:
[----:B------:R-:W-:Y:S05]  /*4b30*/  BSYNC B1 ;  /* 0x0000000000017941 */ /* 0x000fea0003800000 */
.L_x_129:
        /* <DEDUP_REMOVED lines=10> */
.L_x_132:
[----:B------:R-:W-:Y:S05]  /*4be0*/  BSYNC B1 ;  /* 0x0000000000017941 */ /* 0x000fea0003800000 */
.L_x_131:
        /* <DEDUP_REMOVED lines=9> */
.L_x_134:
[----:B------:R-:W-:Y:S05]  /*4c80*/  BSYNC B1 ;  /* 0x0000000000017941 */ /* 0x000fea0003800000 */
.L_x_133:
        /* <DEDUP_REMOVED lines=9> */
.L_x_136:
[----:B------:R-:W-:Y:S05]  /*4d20*/  BSYNC B1 ;  /* 0x0000000000017941 */ /* 0x000fea0003800000 */
.L_x_135:
        /* <DEDUP_REMOVED lines=10> */
.L_x_138:
[----:B------:R-:W-:Y:S05]  /*4dd0*/  BSYNC B1 ;  /* 0x0000000000017941 */ /* 0x000fea0003800000 */
.L_x_137:
        /* <DEDUP_REMOVED lines=10> */
.L_x_140:
[----:B------:R-:W-:Y:S05]  /*4e80*/  BSYNC B1 ;  /* 0x0000000000017941 */ /* 0x000fea0003800000 */
.L_x_139:
        /* <DEDUP_REMOVED lines=9> */
.L_x_142:
[----:B------:R-:W-:Y:S05]  /*4f20*/  BSYNC B1 ;  /* 0x0000000000017941 */ /* 0x000fea0003800000 */
.L_x_141:
        /* <DEDUP_REMOVED lines=9> */
.L_x_144:
[----:B------:R-:W-:Y:S05]  /*4fc0*/  BSYNC B1 ;  /* 0x0000000000017941 */ /* 0x000fea0003800000 */
.L_x_143:
        /* <DEDUP_REMOVED lines=10> */
.L_x_146:
[----:B------:R-:W-:Y:S05]  /*5070*/  BSYNC B1 ;  /* 0x0000000000017941 */ /* 0x000fea0003800000 */
.L_x_145:
        /* <DEDUP_REMOVED lines=10> */
.L_x_148:
[----:B------:R-:W-:Y:S05]  /*5120*/  BSYNC B1 ;  /* 0x0000000000017941 */ /* 0x000fea0003800000 */
.L_x_147:
        /* <DEDUP_REMOVED lines=9> */
.L_x_150:
[----:B------:R-:W-:Y:S05]  /*51c0*/  BSYNC B1 ;  /* 0x0000000000017941 */ /* 0x000fea0003800000 */
.L_x_149:
        /* <DEDUP_REMOVED lines=9> */
.L_x_152:
[----:B------:R-:W-:Y:S05]  /*5260*/  BSYNC B1 ;  /* 0x0000000000017941 */ /* 0x000fea0003800000 */
.L_x_151:
        /* <DEDUP_REMOVED lines=10> */
.L_x_154:
[----:B------:R-:W-:Y:S05]  /*5310*/  BSYNC B1 ;  /* 0x0000000000017941 */ /* 0x000fea0003800000 */
.L_x_153:
        /* <DEDUP_REMOVED lines=10> */
.L_x_156:
[----:B------:R-:W-:Y:S05]  /*53c0*/  BSYNC B1 ;  /* 0x0000000000017941 */ /* 0x000fea0003800000 */
.L_x_155:
        /* <DEDUP_REMOVED lines=9> */
.L_x_158:
[----:B------:R-:W-:Y:S05]  /*5460*/  BSYNC B1 ;  /* 0x0000000000017941 */ /* 0x000fea0003800000 */
.L_x_157:
        /* <DEDUP_REMOVED lines=9> */
.L_x_160:
[----:B------:R-:W-:Y:S05]  /*5500*/  BSYNC B1 ;  /* 0x0000000000017941 */ /* 0x000fea0003800000 */
.L_x_159:
        /* <DEDUP_REMOVED lines=10> */
.L_x_162:
[----:B------:R-:W-:Y:S05]  /*55b0*/  BSYNC B1 ;  /* 0x0000000000017941 */ /* 0x000fea0003800000 */
.L_x_161:
        /* <DEDUP_REMOVED lines=10> */
.L_x_164:
[----:B------:R-:W-:Y:S05]  /*5660*/  BSYNC B1 ;  /* 0x0000000000017941 */ /* 0x000fea0003800000 */
.L_x_163:
        /* <DEDUP_REMOVED lines=9> */
.L_x_166:
[----:B------:R-:W-:Y:S05]  /*5700*/  BSYNC B1 ;  /* 0x0000000000017941 */ /* 0x000fea0003800000 */
.L_x_165:
        /* <DEDUP_REMOVED lines=9> */
.L_x_168:
[----:B------:R-:W-:Y:S05]  /*57a0*/  BSYNC B1 ;  /* 0x0000000000017941 */ /* 0x000fea0003800000 */
.L_x_167:
        /* <DEDUP_REMOVED lines=10> */
.L_x_170:
[----:B------:R-:W-:Y:S05]  /*5850*/  BSYNC B1 ;  /* 0x0000000000017941 */ /* 0x000fea0003800000 */
.L_x_169:
        /* <DEDUP_REMOVED lines=10> */
.L_x_172:
[----:B------:R-:W-:Y:S05]  /*5900*/  BSYNC B1 ;  /* 0x0000000000017941 */ /* 0x000fea0003800000 */
.L_x_171:
        /* <DEDUP_REMOVED lines=9> */
.L_x_174:
[----:B------:R-:W-:Y:S05]  /*59a0*/  BSYNC B1 ;  /* 0x0000000000017941 */ /* 0x000fea0003800000 */
.L_x_173:
        /* <DEDUP_REMOVED lines=9> */
.L_x_176:
[----:B------:R-:W-:Y:S05]  /*5a40*/  BSYNC B1 ;  /* 0x0000000000017941 */ /* 0x000fea0003800000 */
.L_x_175:
        /* <DEDUP_REMOVED lines=10> */
.L_x_178:
[----:B------:R-:W-:Y:S05]  /*5af0*/  BSYNC B1 ;  /* 0x0000000000017941 */ /* 0x000fea0003800000 */
.L_x_177:
        /* <DEDUP_REMOVED lines=10> */
.L_x_180:
[----:B------:R-:W-:Y:S05]  /*5ba0*/  BSYNC B1 ;  /* 0x0000000000017941 */ /* 0x000fea0003800000 */
.L_x_179:
        /* <DEDUP_REMOVED lines=9> */
.L_x_182:
[----:B------:R-:W-:Y:S05]  /*5c40*/  BSYNC B1 ;  /* 0x0000000000017941 */ /* 0x000fea0003800000 */
.L_x_181:
        /* <DEDUP_REMOVED lines=9> */
.L_x_184:
[----:B------:R-:W-:Y:S05]  /*5ce0*/  BSYNC B1 ;  /* 0x0000000000017941 */ /* 0x000fea0003800000 */
.L_x_183:
        /* <DEDUP_REMOVED lines=10> */
.L_x_186:
[----:B------:R-:W-:Y:S05]  /*5d90*/  BSYNC B1 ;  /* 0x0000000000017941 */ /* 0x000fea0003800000 */
.L_x_185:
        /* <DEDUP_REMOVED lines=10> */
.L_x_188:
[----:B------:R-:W-:Y:S05]  /*5e40*/  BSYNC B1 ;  /* 0x0000000000017941 */ /* 0x000fea0003800000 */
.L_x_187:
        /* <DEDUP_REMOVED lines=9> */
.L_x_190:
[----:B------:R-:W-:Y:S05]  /*5ee0*/  BSYNC B1 ;  /* 0x0000000000017941 */ /* 0x000fea0003800000 */
.L_x_189:
        /* <DEDUP_REMOVED lines=9> */
.L_x_192:
[----:B------:R-:W-:Y:S05]  /*5f80*/  BSYNC B1 ;  /* 0x0000000000017941 */ /* 0x000fea0003800000 */
.L_x_191:
        /* <DEDUP_REMOVED lines=10> */
.L_x_194:
[----:B------:R-:W-:Y:S05]  /*6030*/  BSYNC B1 ;  /* 0x0000000000017941 */ /* 0x000fea0003800000 */
.L_x_193:
        /* <DEDUP_REMOVED lines=10> */
.L_x_196:
[----:B------:R-:W-:Y:S05]  /*60e0*/  BSYNC B1 ;  /* 0x0000000000017941 */ /* 0x000fea0003800000 */
.L_x_195:
        /* <DEDUP_REMOVED lines=9> */
.L_x_198:
[----:B------:R-:W-:Y:S05]  /*6180*/  BSYNC B1 ;  /* 0x0000000000017941 */ /* 0x000fea0003800000 */
.L_x_197:
        /* <DEDUP_REMOVED lines=9> */
.L_x_200:
[----:B------:R-:W-:Y:S05]  /*6220*/  BSYNC B1 ;  /* 0x0000000000017941 */ /* 0x000fea0003800000 */
.L_x_199:
        /* <DEDUP_REMOVED lines=10> */
.L_x_202:
[----:B------:R-:W-:Y:S05]  /*62d0*/  BSYNC B1 ;  /* 0x0000000000017941 */ /* 0x000fea0003800000 */
.L_x_201:
        /* <DEDUP_REMOVED lines=10> */
.L_x_204:
[----:B------:R-:W-:Y:S05]  /*6380*/  BSYNC B1 ;  /* 0x0000000000017941 */ /* 0x000fea0003800000 */
.L_x_203:
        /* <DEDUP_REMOVED lines=9> */
.L_x_206:
[----:B------:R-:W-:Y:S05]  /*6420*/  BSYNC B1 ;  /* 0x0000000000017941 */ /* 0x000fea0003800000 */
.L_x_205:
        /* <DEDUP_REMOVED lines=9> */
.L_x_208:
[----:B------:R-:W-:Y:S05]  /*64c0*/  BSYNC B1 ;  /* 0x0000000000017941 */ /* 0x000fea0003800000 */
.L_x_207:
        /* <DEDUP_REMOVED lines=10> */
.L_x_210:
[----:B------:R-:W-:Y:S05]  /*6570*/  BSYNC B1 ;  /* 0x0000000000017941 */ /* 0x000fea0003800000 */
.L_x_209:
        /* <DEDUP_REMOVED lines=10> */
.L_x_212:
[----:B------:R-:W-:Y:S05]  /*6620*/  BSYNC B1 ;  /* 0x0000000000017941 */ /* 0x000fea0003800000 */
.L_x_211:
        /* <DEDUP_REMOVED lines=9> */
.L_x_214:
[----:B------:R-:W-:Y:S05]  /*66c0*/  BSYNC B1 ;  /* 0x0000000000017941 */ /* 0x000fea0003800000 */
.L_x_213:
        /* <DEDUP_REMOVED lines=9> */
.L_x_216:
[----:B------:R-:W-:Y:S05]  /*6760*/  BSYNC B1 ;  /* 0x0000000000017941 */ /* 0x000fea0003800000 */
.L_x_215:
        /* <DEDUP_REMOVED lines=10> */
.L_x_218:
[----:B------:R-:W-:Y:S05]  /*6810*/  BSYNC B1 ;  /* 0x0000000000017941 */ /* 0x000fea0003800000 */
.L_x_217:
        /* <DEDUP_REMOVED lines=10> */
.L_x_220:
[----:B------:R-:W-:Y:S05]  /*68c0*/  BSYNC B1 ;  /* 0x0000000000017941 */ /* 0x000fea0003800000 */
.L_x_219:
        /* <DEDUP_REMOVED lines=9> */
.L_x_222:
[----:B------:R-:W-:Y:S05]  /*6960*/  BSYNC B1 ;  /* 0x0000000000017941 */ /* 0x000fea0003800000 */
.L_x_221:
        /* <DEDUP_REMOVED lines=9> */
.L_x_224:
[----:B------:R-:W-:Y:S05]  /*6a00*/  BSYNC B1 ;  /* 0x0000000000017941 */ /* 0x000fea0003800000 */
.L_x_223:
        /* <DEDUP_REMOVED lines=10> */
.L_x_226:
[----:B------:R-:W-:Y:S05]  /*6ab0*/  BSYNC B1 ;  /* 0x0000000000017941 */ /* 0x000fea0003800000 */
.L_x_225:
        /* <DEDUP_REMOVED lines=10> */
.L_x_228:
[----:B------:R-:W-:Y:S05]  /*6b60*/  BSYNC B1 ;  /* 0x0000000000017941 */ /* 0x000fea0003800000 */
.L_x_227:
        /* <DEDUP_REMOVED lines=9> */
.L_x_230:
[----:B------:R-:W-:Y:S05]  /*6c00*/  BSYNC B1 ;  /* 0x0000000000017941 */ /* 0x000fea0003800000 */
.L_x_229:
        /* <DEDUP_REMOVED lines=9> */
.L_x_232:
[----:B------:R-:W-:Y:S05]  /*6ca0*/  BSYNC B1 ;  /* 0x0000000000017941 */ /* 0x000fea0003800000 */
.L_x_231:
        /* <DEDUP_REMOVED lines=10> */
.L_x_234:
[----:B------:R-:W-:Y:S05]  /*6d50*/  BSYNC B1 ;  /* 0x0000000000017941 */ /* 0x000fea0003800000 */
.L_x_233:
        /* <DEDUP_REMOVED lines=10> */
.L_x_236:
[----:B------:R-:W-:Y:S05]  /*6e00*/  BSYNC B1 ;  /* 0x0000000000017941 */ /* 0x000fea0003800000 */
.L_x_235:
        /* <DEDUP_REMOVED lines=9> */
.L_x_238:
[----:B------:R-:W-:Y:S05]  /*6ea0*/  BSYNC B1 ;  /* 0x0000000000017941 */ /* 0x000fea0003800000 */
.L_x_237:
        /* <DEDUP_REMOVED lines=9> */
.L_x_240:
[----:B------:R-:W-:Y:S05]  /*6f40*/  BSYNC B1 ;  /* 0x0000000000017941 */ /* 0x000fea0003800000 */
.L_x_239:
        /* <DEDUP_REMOVED lines=10> */
.L_x_242:
[----:B------:R-:W-:Y:S05]  /*6ff0*/  BSYNC B1 ;  /* 0x0000000000017941 */ /* 0x000fea0003800000 */
.L_x_241:
        /* <DEDUP_REMOVED lines=10> */
.L_x_244:
[----:B------:R-:W-:Y:S05]  /*70a0*/  BSYNC B1 ;  /* 0x0000000000017941 */ /* 0x000fea0003800000 */
.L_x_243:
        /* <DEDUP_REMOVED lines=9> */
.L_x_246:
[----:B------:R-:W-:Y:S05]  /*7140*/  BSYNC B1 ;  /* 0x0000000000017941 */ /* 0x000fea0003800000 */
.L_x_245:
        /* <DEDUP_REMOVED lines=9> */
.L_x_248:
[----:B------:R-:W-:Y:S05]  /*71e0*/  BSYNC B1 ;  /* 0x0000000000017941 */ /* 0x000fea0003800000 */
.L_x_247:
        /* <DEDUP_REMOVED lines=10> */
.L_x_250:
[----:B------:R-:W-:Y:S05]  /*7290*/  BSYNC B1 ;  /* 0x0000000000017941 */ /* 0x000fea0003800000 */
.L_x_249:
        /* <DEDUP_REMOVED lines=10> */
.L_x_252:
[----:B------:R-:W-:Y:S05]  /*7340*/  BSYNC B1 ;  /* 0x0000000000017941 */ /* 0x000fea0003800000 */
.L_x_251:
        /* <DEDUP_REMOVED lines=9> */
.L_x_254:
[----:B------:R-:W-:Y:S05]  /*73e0*/  BSYNC B1 ;  /* 0x0000000000017941 */ /* 0x000fea0003800000 */
.L_x_253:
        /* <DEDUP_REMOVED lines=9> */
.L_x_256:
[----:B------:R-:W-:Y:S05]  /*7480*/  BSYNC B1 ;  /* 0x0000000000017941 */ /* 0x000fea0003800000 */
.L_x_255:
        /* <DEDUP_REMOVED lines=10> */
.L_x_258:
[----:B------:R-:W-:Y:S05]  /*7530*/  BSYNC B1 ;  /* 0x0000000000017941 */ /* 0x000fea0003800000 */
.L_x_257:
        /* <DEDUP_REMOVED lines=10> */
.L_x_260:
[----:B------:R-:W-:Y:S05]  /*75e0*/  BSYNC B1 ;  /* 0x0000000000017941 */ /* 0x000fea0003800000 */
.L_x_259:
        /* <DEDUP_REMOVED lines=9> */
.L_x_262:
[----:B------:R-:W-:Y:S05]  /*7680*/  BSYNC B1 ;  /* 0x0000000000017941 */ /* 0x000fea0003800000 */
.L_x_261:
        /* <DEDUP_REMOVED lines=9> */
.L_x_264:
[----:B------:R-:W-:Y:S05]  /*7720*/  BSYNC B1 ;  /* 0x0000000000017941 */ /* 0x000fea0003800000 */
.L_x_263:
        /* <DEDUP_REMOVED lines=10> */
.L_x_266:
[----:B------:R-:W-:Y:S05]  /*77d0*/  BSYNC B1 ;  /* 0x0000000000017941 */ /* 0x000fea0003800000 */
.L_x_265:
        /* <DEDUP_REMOVED lines=10> */
.L_x_268:
[----:B------:R-:W-:Y:S05]  /*7880*/  BSYNC B1 ;  /* 0x0000000000017941 */ /* 0x000fea0003800000 */
.L_x_267:
        /* <DEDUP_REMOVED lines=9> */
.L_x_270:
[----:B------:R-:W-:Y:S05]  /*7920*/  BSYNC B1 ;  /* 0x0000000000017941 */ /* 0x000fea0003800000 */
.L_x_269:
        /* <DEDUP_REMOVED lines=9> */
.L_x_272:
[----:B------:R-:W-:Y:S05]  /*79c0*/  BSYNC B1 ;  /* 0x0000000000017941 */ /* 0x000fea0003800000 */
.L_x_271:
        /* <DEDUP_REMOVED lines=10> */
.L_x_274:
[----:B------:R-:W-:Y:S05]  /*7a70*/  BSYNC B1 ;  /* 0x0000000000017941 */ /* 0x000fea0003800000 */
.L_x_273:
        /* <DEDUP_REMOVED lines=10> */
.L_x_276:
[----:B------:R-:W-:Y:S05]  /*7b20*/  BSYNC B1 ;  /* 0x0000000000017941 */ /* 0x000fea0003800000 */
.L_x_275:
        /* <DEDUP_REMOVED lines=9> */
.L_x_278:
[----:B------:R-:W-:Y:S05]  /*7bc0*/  BSYNC B1 ;  /* 0x0000000000017941 */ /* 0x000fea0003800000 */
.L_x_277:
        /* <DEDUP_REMOVED lines=9> */
.L_x_280:
[----:B------:R-:W-:Y:S05]  /*7c60*/  BSYNC B1 ;  /* 0x0000000000017941 */ /* 0x000fea0003800000 */
.L_x_279:
        /* <DEDUP_REMOVED lines=10> */
.L_x_282:
[----:B------:R-:W-:Y:S05]  /*7d10*/  BSYNC B1 ;  /* 0x0000000000017941 */ /* 0x000fea0003800000 */
.L_x_281:
        /* <DEDUP_REMOVED lines=10> */
.L_x_284:
[----:B------:R-:W-:Y:S05]  /*7dc0*/  BSYNC B1 ;  /* 0x0000000000017941 */ /* 0x000fea0003800000 */
.L_x_283:
        /* <DEDUP_REMOVED lines=9> */
.L_x_286:
[----:B------:R-:W-:Y:S05]  /*7e60*/  BSYNC B1 ;  /* 0x0000000000017941 */ /* 0x000fea0003800000 */
.L_x_285:
[----:B0----5:R-:W-:Y:S01]  /*7e70*/  HADD2.F32 R3, -RZ, R18.H0_H0 ;  /* 0x20000012ff037230 */ /* 0x021fe20000004100 */
[----:B------:R-:W-:Y:S01]  /*7e80*/  ISETP.GT.AND P0, PT, R4, 0x8, P0 ;  /* 0x000000080400780c */ /* 0x000fe20000704270 */
[----:B------:R-:W-:Y:S01]  /*7e90*/  @P1 IMAD.MOV.U32 R2, RZ, RZ, R10 ;  /* 0x000000ffff021224 */ /* 0x000fe200078e000a */
[----:B------:R-:W-:Y:S02]  /*7ea0*/  BSSY B1, `(.L_x_287) ;  /* 0x0000009000017945 */ /* 0x000fe40003800000 */
[----:B------:R-:W-:-:S04]  /*7eb0*/  FMUL R3, R3, R22 ;  /* 0x0000001603037220 */ /* 0x000fc80000400000 */
[----:B------:R-:W-:-:S05]  /*7ec0*/  FFMA R3, R150, R23, R3 ;  /* 0x0000001796037223 */ /* 0x000fca0000000003 */
[----:B------:R-:W-:-:S04]  /*7ed0*/  F2FP.F16.F32.PACK_AB R3, RZ, R3 ;  /* 0x00000003ff03723e */ /* 0x000fc800000000ff */
[----:B------:R-:W-:Y:S01]  /*7ee0*/  PRMT R0, R3, 0x7610, R0 ;  /* 0x0000761003007816 */ /* 0x000fe20000000000 */
[----:B------:R-:W-:-:S05]  /*7ef0*/  @P1 IMAD.MOV.U32 R3, RZ, RZ, R11 ;  /* 0x000000ffff031224 */ /* 0x000fca00078e000b */
[----:B------:R0:W-:Y:S01]  /*7f00*/  @P1 STG.E.U16 desc[UR50][R2.64+0x1f0], R0 ;  /* 0x0001f00002001986 */ /* 0x0001e2000c101532 */
[----:B------:R-:W-:Y:S05]  /*7f10*/  @!P0 BRA `(.L_x_288) ;  /* 0x0000000000048947 */ /* 0x000fea0003800000 */
[----:B------:R0:W5:Y:S02]  /*7f20*/  LDG.E.LTC128B.U16 R18, desc[UR50][R8.64+0x1f2] ;  /* 0x0001f23208127981 */ /* 0x000164000c1e1520 */
.L_x_288:
[----:B------:R-:W-:Y:S05]  /*7f30*/  BSYNC B1 ;  /* 0x0000000000017941 */ /* 0x000fea0003800000 */
.L_x_287:
[----:B------:R-:W-:Y:S05]  /*7f40*/  @!P0 BRA `(.L_x_289) ;  /* 0x0000002400408947 */ /* 0x000fea0003800000 */
[----:B0----5:R-:W-:-:S05]  /*7f50*/  HADD2.F32 R3, -RZ, R18.H0_H0 ;  /* 0x20000012ff037230 */ /* 0x021fca0000004100 */
[----:B------:R-:W-:-:S04]  /*7f60*/  FMUL R0, R3, R22 ;  /* 0x0000001603007220 */ /* 0x000fc80000400000 */
[----:B------:R-:W-:-:S05]  /*7f70*/  FFMA R0, R151, R23, R0 ;  /* 0x0000001797007223 */ /* 0x000fca0000000000 */
[----:B------:R-:W-:-:S05]  /*7f80*/  F2FP.F16.F32.PACK_AB R0, RZ, R0 ;  /* 0x00000000ff00723e */ /* 0x000fca00000000ff */
[----:B------:R0:W-:Y:S01]  /*7f90*/  STG.E.U16 desc[UR50][R10.64+0x1f2], R0 ;  /* 0x0001f2000a007986 */ /* 0x0001e2000c101532 */
[----:B------:R-:W-:Y:S05]  /*7fa0*/  BRA `(.L_x_289) ;  /* 0x0000002400287947 */ /* 0x000fea0003800000 */
.L_x_36:
[----:B------:R-:W-:Y:S01]  /*7fb0*/  ISETP.GT.AND P0, PT, R0, 0x1, PT ;  /* 0x000000010000780c */ /* 0x000fe20003f04270 */
[----:B------:R-:W-:Y:S01]  /*7fc0*/  ULDC.64 UR4, c[0x0][0x5c0] ;  /* 0x0001700000047ab9 */ /* 0x000fe20000000a00 */
[-C--:B------:R-:W-:Y:S01]  /*7fd0*/  FMUL R24, R24, R23.reuse ;  /* 0x0000001718187220 */ /* 0x080fe20000400000 */
[-C--:B------:R-:W-:Y:S01]  /*7fe0*/  FMUL R25, R25, R23.reuse ;  /* 0x0000001719197220 */ /* 0x080fe20000400000 */
[----:B------:R-:W-:Y:S01]  /*7ff0*/  ISETP.GT.AND P3, PT, R4, RZ, P0 ;  /* 0x000000ff0400720c */ /* 0x000fe20000764270 */
[-C--:B------:R-:W-:Y:S01]  /*8000*/  FMUL R26, R26, R23.reuse ;  /* 0x000000171a1a7220 */ /* 0x080fe20000400000 */
[----:B------:R-:W-:Y:S01]  /*8010*/  LEA R2, P4, R172, UR4, 0x1 ;  /* 0x00000004ac027c11 */ /* 0x000fe2000f8808ff */
[-C--:B------:R-:W-:Y:S01]  /*8020*/  FMUL R27, R27, R23.reuse ;  /* 0x000000171b1b7220 */ /* 0x080fe20000400000 */
[----:B------:R-:W-:Y:S01]  /*8030*/  F2FP.F16.F32.PACK_AB R24, RZ, R24 ;  /* 0x00000018ff18723e */ /* 0x000fe200000000ff */
[-C--:B------:R-:W-:Y:S01]  /*8040*/  FMUL R28, R28, R23.reuse ;  /* 0x000000171c1c7220 */ /* 0x080fe20000400000 */
[----:B------:R-:W-:Y:S01]  /*8050*/  LEA.HI.X R3, R172, UR5, R175, 0x1, P4 ;  /* 0x00000005ac037c11 */ /* 0x000fe2000a0f0caf */
[----:B------:R-:W-:Y:S01]  /*8060*/  FMUL R29, R29, R23 ;  /* 0x000000171d1d7220 */ /* 0x000fe20000400000 */
[----:B------:R-:W-:Y:S01]  /*8070*/  F2FP.F16.F32.PACK_AB R25, RZ, R25 ;  /* 0x00000019ff19723e */ /* 0x000fe200000000ff */
[-C--:B------:R-:W-:Y:S01]  /*8080*/  FMUL R30, R30, R23.reuse ;  /* 0x000000171e1e7220 */ /* 0x080fe20000400000 */
[C---:B------:R-:W-:Y:S01]  /*8090*/  SHF.L.U64.HI R11, R10.reuse, 0x4, R11 ;  /* 0x000000040a0b7819 */ /* 0x040fe2000001020b */
[----:B------:R-:W-:Y:S01]  /*80a0*/  @P1 STG.E.U16 desc[UR50][R2.64], R24 ;  /* 0x0000001802001986 */ /* 0x000fe2000c101532 */
[----:B------:R-:W-:Y:S01]  /*80b0*/  LEA R6, P4, R10, R2, 0x4 ;  /* 0x000000020a067211 */ /* 0x000fe200078820ff */
[-C--:B------:R-:W-:Y:S01]  /*80c0*/  FMUL R31, R31, R23.reuse ;  /* 0x000000171f1f7220 */ /* 0x080fe20000400000 */
[----:B------:R-:W-:Y:S01]  /*80d0*/  ISETP.GT.AND P2, PT, R4, 0x8, P2 ;  /* 0x000000080400780c */ /* 0x000fe20001744270 */
[----:B------:R-:W-:Y:S01]  /*80e0*/  @P3 STG.E.U16 desc[UR50][R2.64+0x2], R25 ;  /* 0x0000021902003986 */ /* 0x000fe2000c101532 */
[----:B------:R-:W-:Y:S01]  /*80f0*/  ISETP.GT.AND P1, PT, R0, 0x8, PT ;  /* 0x000000080000780c */ /* 0x000fe20003f24270 */
[----:B------:R-:W-:Y:S01]  /*8100*/  IMAD.X R7, R11, 0x1, R3, P4 ;  /* 0x000000010b077824 */ /* 0x000fe200020e0603 */
[----:B------:R-:W-:Y:S01]  /*8110*/  ISETP.GT.AND P3, PT, R4, 0x8, P0 ;  /* 0x000000080400780c */ /* 0x000fe20000764270 */
[-C--:B------:R-:W-:Y:S01]  /*8120*/  FMUL R32, R32, R23.reuse ;  /* 0x0000001720207220 */ /* 0x080fe20000400000 */
[----:B------:R-:W-:Y:S01]  /*8130*/  ISETP.GT.AND P0, PT, R0, 0x9, PT ;  /* 0x000000090000780c */ /* 0x000fe20003f04270 */
[-C--:B------:R-:W-:Y:S01]  /*8140*/  FMUL R33, R33, R23.reuse ;  /* 0x0000001721217220 */ /* 0x080fe20000400000 */
[----:B------:R-:W-:Y:S01]  /*8150*/  ISETP.GT.AND P5, PT, R4, RZ, P1 ;  /* 0x000000ff0400720c */ /* 0x000fe20000fa4270 */
[-C--:B------:R-:W-:Y:S01]  /*8160*/  FMUL R34, R34, R23.reuse ;  /* 0x0000001722227220 */ /* 0x080fe20000400000 */
[----:B------:R-:W-:Y:S01]  /*8170*/  ISETP.GT.AND P4, PT, R4, RZ, P0 ;  /* 0x000000ff0400720c */ /* 0x000fe20000784270 */
[-C--:B------:R-:W-:Y:S01]  /*8180*/  FMUL R35, R35, R23.reuse ;  /* 0x0000001723237220 */ /* 0x080fe20000400000 */
[----:B------:R-:W-:Y:S01]  /*8190*/  F2FP.F16.F32.PACK_AB R26, RZ, R26 ;  /* 0x0000001aff1a723e */ /* 0x000fe200000000ff */
[----:B------:R-:W-:Y:S01]  /*81a0*/  FMUL R36, R36, R23 ;  /* 0x0000001724247220 */ /* 0x000fe20000400000 */
[----:B------:R-:W-:Y:S01]  /*81b0*/  F2FP.F16.F32.PACK_AB R27, RZ, R27 ;  /* 0x0000001bff1b723e */ /* 0x000fe200000000ff */
[----:B------:R-:W-:Y:S01]  /*81c0*/  FMUL R37, R37, R23 ;  /* 0x0000001725257220 */ /* 0x000fe20000400000 */
[----:B------:R-:W-:Y:S01]  /*81d0*/  F2FP.F16.F32.PACK_AB R28, RZ, R28 ;  /* 0x0000001cff1c723e */ /* 0x000fe200000000ff */
[----:B------:R-:W-:Y:S01]  /*81e0*/  @P2 STG.E.U16 desc[UR50][R6.64], R26 ;  /* 0x0000001a06002986 */ /* 0x000fe2000c101532 */
[----:B------:R-:W-:Y:S01]  /*81f0*/  F2FP.F16.F32.PACK_AB R29, RZ, R29 ;  /* 0x0000001dff1d723e */ /* 0x000fe200000000ff */
[-C--:B------:R-:W-:Y:S01]  /*8200*/  FMUL R38, R38, R23.reuse ;  /* 0x0000001726267220 */ /* 0x080fe20000400000 */
[----:B------:R-:W-:Y:S01]  /*8210*/  ISETP.GT.AND P1, PT, R4, 0x8, P1 ;  /* 0x000000080400780c */ /* 0x000fe20000f24270 */
[----:B------:R-:W-:Y:S01]  /*8220*/  @P3 STG.E.U16 desc[UR50][R6.64+0x2], R27 ;  /* 0x0000021b06003986 */ /* 0x000fe2000c101532 */
[----:B------:R-:W-:Y:S01]  /*8230*/  ISETP.GT.AND P3, PT, R0, 0x10, PT ;  /* 0x000000100000780c */ /* 0x000fe20003f64270 */
[-C--:B------:R-:W-:Y:S01]  /*8240*/  FMUL R39, R39, R23.reuse ;  /* 0x0000001727277220 */ /* 0x080fe20000400000 */
[----:B------:R-:W-:Y:S01]  /*8250*/  ISETP.GT.AND P2, PT, R4, 0x8, P0 ;  /* 0x000000080400780c */ /* 0x000fe20000744270 */
[----:B------:R-:W-:Y:S01]  /*8260*/  @P5 STG.E.U16 desc[UR50][R2.64+0x10], R28 ;  /* 0x0000101c02005986 */ /* 0x000fe2000c101532 */
[----:B------:R-:W-:Y:S01]  /*8270*/  ISETP.GT.AND P0, PT, R0, 0x11, PT ;  /* 0x000000110000780c */ /* 0x000fe20003f04270 */
[-C--:B------:R-:W-:Y:S01]  /*8280*/  FMUL R40, R40, R23.reuse ;  /* 0x0000001728287220 */ /* 0x080fe20000400000 */
[----:B------:R-:W-:Y:S01]  /*8290*/  F2FP.F16.F32.PACK_AB R30, RZ, R30 ;  /* 0x0000001eff1e723e */ /* 0x000fe200000000ff */
[----:B------:R-:W-:Y:S01]  /*82a0*/  @P4 STG.E.U16 desc[UR50][R2.64+0x12], R29 ;  /* 0x0000121d02004986 */ /* 0x000fe2000c101532 */
[C---:B------:R-:W-:Y:S01]  /*82b0*/  ISETP.GT.AND P4, PT, R4.reuse, RZ, P3 ;  /* 0x000000ff0400720c */ /* 0x040fe20001f84270 */
[----:B------:R-:W-:Y:S01]  /*82c0*/  FMUL R41, R41, R23 ;  /* 0x0000001729297220 */ /* 0x000fe20000400000 */
[----:B------:R-:W-:Y:S01]  /*82d0*/  ISETP.GT.AND P5, PT, R4, RZ, P0 ;  /* 0x000000ff0400720c */ /* 0x000fe200007a4270 */
[----:B------:R-:W-:Y:S01]  /*82e0*/  @P1 STG.E.U16 desc[UR50][R6.64+0x10], R30 ;  /* 0x0000101e06001986 */ /* 0x000fe2000c101532 */
[----:B------:R-:W-:Y:S01]  /*82f0*/  F2FP.F16.F32.PACK_AB R31, RZ, R31 ;  /* 0x0000001fff1f723e */ /* 0x000fe200000000ff */
[-C--:B------:R-:W-:Y:S01]  /*8300*/  FMUL R42, R42, R23.reuse ;  /* 0x000000172a2a7220 */ /* 0x080fe20000400000 */
[----:B------:R-:W-:Y:S01]  /*8310*/  F2FP.F16.F32.PACK_AB R32, RZ, R32 ;  /* 0x00000020ff20723e */ /* 0x000fe200000000ff */
[----:B------:R-:W-:Y:S01]  /*8320*/  FMUL R43, R43, R23 ;  /* 0x000000172b2b7220 */ /* 0x000fe20000400000 */
[----:B------:R-:W-:Y:S01]  /*8330*/  ISETP.GT.AND P1, PT, R4, 0x8, P3 ;  /* 0x000000080400780c */ /* 0x000fe20001f24270 */
[----:B------:R-:W-:Y:S01]  /*8340*/  @P2 STG.E.U16 desc[UR50][R6.64+0x12], R31 ;  /* 0x0000121f06002986 */ /* 0x000fe2000c101532 */
[----:B------:R-:W-:Y:S01]  /*8350*/  F2FP.F16.F32.PACK_AB R33, RZ, R33 ;  /* 0x00000021ff21723e */ /* 0x000fe200000000ff */
[-C--:B------:R-:W-:Y:S01]  /*8360*/  FMUL R44, R44, R23.reuse ;  /* 0x000000172c2c7220 */ /* 0x080fe20000400000 */
[----:B------:R-:W-:Y:S01]  /*8370*/  ISETP.GT.AND P3, PT, R0, 0x18, PT ;  /* 0x000000180000780c */ /* 0x000fe20003f64270 */
[----:B------:R-:W-:Y:S01]  /*8380*/  @P4 STG.E.U16 desc[UR50][R2.64+0x20], R32 ;  /* 0x0000202002004986 */ /* 0x000fe2000c101532 */
[----:B------:R-:W-:Y:S01]  /*8390*/  ISETP.GT.AND P2, PT, R4, 0x8, P0 ;  /* 0x000000080400780c */ /* 0x000fe20000744270 */
[-C--:B------:R-:W-:Y:S01]  /*83a0*/  FMUL R45, R45, R23.reuse ;  /* 0x000000172d2d7220 */ /* 0x080fe20000400000 */
[----:B------:R-:W-:Y:S01]  /*83b0*/  ISETP.GT.AND P0, PT, R0, 0x19, PT ;  /* 0x000000190000780c */ /* 0x000fe20003f04270 */
[----:B------:R-:W-:Y:S01]  /*83c0*/  @P5 STG.E.U16 desc[UR50][R2.64+0x22], R33 ;  /* 0x0000222102005986 */ /* 0x000fe2000c101532 */
[----:B------:R-:W-:Y:S01]  /*83d0*/  ISETP.GT.AND P4, PT, R4, RZ, P3 ;  /* 0x000000ff0400720c */ /* 0x000fe20001f84270 */
[-C--:B------:R-:W-:Y:S01]  /*83e0*/  FMUL R46, R46, R23.reuse ;  /* 0x000000172e2e7220 */ /* 0x080fe20000400000 */
[----:B------:R-:W-:Y:S01]  /*83f0*/  ISETP.GT.AND P5, PT, R4, RZ, P0 ;  /* 0x000000ff0400720c */ /* 0x000fe200007a4270 */
[-C--:B------:R-:W-:Y:S01]  /*8400*/  FMUL R47, R47, R23.reuse ;  /* 0x000000172f2f7220 */ /* 0x080fe20000400000 */
[----:B------:R-:W-:Y:S01]  /*8410*/  F2FP.F16.F32.PACK_AB R34, RZ, R34 ;  /* 0x00000022ff22723e */ /* 0x000fe200000000ff */
[----:B------:R-:W-:Y:S01]  /*8420*/  FMUL R48, R48, R23 ;  /* 0x0000001730307220 */ /* 0x000fe20000400000 */
[----:B------:R-:W-:Y:S01]  /*8430*/  F2FP.F16.F32.PACK_AB R35, RZ, R35 ;  /* 0x00000023ff23723e */ /* 0x000fe200000000ff */
[-C--:B------:R-:W-:Y:S01]  /*8440*/  FMUL R49, R49, R23.reuse ;  /* 0x0000001731317220 */ /* 0x080fe20000400000 */
[----:B------:R-:W-:Y:S01]  /*8450*/  F2FP.F16.F32.PACK_AB R36, RZ, R36 ;  /* 0x00000024ff24723e */ /* 0x000fe200000000ff */
[----:B------:R-:W-:Y:S01]  /*8460*/  @P1 STG.E.U16 desc[UR50][R6.64+0x20], R34 ;  /* 0x0000202206001986 */ /* 0x000fe2000c101532 */
[----:B------:R-:W-:Y:S01]  /*8470*/  ISETP.GT.AND P1, PT, R4, 0x8, P3 ;  /* 0x000000080400780c */ /* 0x000fe20001f24270 */
[----:B------:R-:W-:Y:S01]  /*8480*/  FMUL R50, R50, R23 ;  /* 0x0000001732327220 */ /* 0x000fe20000400000 */
[----:B------:R-:W-:Y:S01]  /*8490*/  F2FP.F16.F32.PACK_AB R37, RZ, R37 ;  /* 0x00000025ff25723e */ /* 0x000fe200000000ff */
[----:B------:R-:W-:Y:S01]  /*84a0*/  @P2 STG.E.U16 desc[UR50][R6.64+0x22], R35 ;  /* 0x0000222306002986 */ /* 0x000fe2000c101532 */
[----:B------:R-:W-:Y:S01]  /*84b0*/  ISETP.GT.AND P3, PT, R0, 0x20, PT ;  /* 0x000000200000780c */ /* 0x000fe20003f64270 */
[-C--:B------:R-:W-:Y:S01]  /*84c0*/  FMUL R51, R51, R23.reuse ;  /* 0x0000001733337220 */ /* 0x080fe20000400000 */
[----:B------:R-:W-:Y:S01]  /*84d0*/  ISETP.GT.AND P2, PT, R4, 0x8, P0 ;  /* 0x000000080400780c */ /* 0x000fe20000744270 */
[----:B------:R-:W-:Y:S01]  /*84e0*/  @P4 STG.E.U16 desc[UR50][R2.64+0x30], R36 ;  /* 0x0000302402004986 */ /* 0x000fe2000c101532 */
[----:B------:R-:W-:Y:S01]  /*84f0*/  ISETP.GT.AND P0, PT, R0, 0x21, PT ;  /* 0x000000210000780c */ /* 0x000fe20003f04270 */
[-C--:B------:R-:W-:Y:S01]  /*8500*/  FMUL R52, R52, R23.reuse ;  /* 0x0000001734347220 */ /* 0x080fe20000400000 */
[C---:B------:R-:W-:Y:S01]  /*8510*/  ISETP.GT.AND P4, PT, R4.reuse, RZ, P3 ;  /* 0x000000ff0400720c */ /* 0x040fe20001f84270 */
[----:B------:R-:W-:Y:S01]  /*8520*/  @P5 STG.E.U16 desc[UR50][R2.64+0x32], R37 ;  /* 0x0000322502005986 */ /* 0x000fe2000c101532 */
        /* <DEDUP_REMOVED lines=328> */
[----:B------:R-:W-:-:S02]  /*99b0*/  ISETP.GT.AND P1, PT, R4, 0x8, P3 ;  /* 0x000000080400780c */ /* 0x000fc40001f24270 */
[----:B------:R-:W-:Y:S01]  /*99c0*/  F2FP.F16.F32.PACK_AB R105, RZ, R105 ;  /* 0x00000069ff69723e */ /* 0x000fe200000000ff */
[----:B------:R-:W-:Y:S01]  /*99d0*/  @P2 STG.E.U16 desc[UR50][R6.64+0x132], R103 ;  /* 0x0001326706002986 */ /* 0x000fe2000c101532 */
[----:B------:R-:W-:Y:S02]  /*99e0*/  ISETP.GT.AND P3, PT, R0, 0xa8, PT ;  /* 0x000000a80000780c */ /* 0x000fe40003f64270 */
[----:B------:R-:W-:Y:S01]  /*99f0*/  ISETP.GT.AND P2, PT, R4, 0x8, P0 ;  /* 0x000000080400780c */ /* 0x000fe20000744270 */
[----:B------:R-:W-:Y:S01]  /*9a00*/  @P4 STG.E.U16 desc[UR50][R2.64+0x140], R104 ;  /* 0x0001406802004986 */ /* 0x000fe2000c101532 */
[----:B------:R-:W-:Y:S02]  /*9a10*/  ISETP.GT.AND P0, PT, R0, 0xa9, PT ;  /* 0x000000a90000780c */ /* 0x000fe40003f04270 */
[C---:B------:R-:W-:Y:S01]  /*9a20*/  ISETP.GT.AND P4, PT, R4.reuse, RZ, P3 ;  /* 0x000000ff0400720c */ /* 0x040fe20001f84270 */
[----:B------:R-:W-:Y:S01]  /*9a30*/  @P5 STG.E.U16 desc[UR50][R2.64+0x142], R105 ;  /* 0x0001426902005986 */ /* 0x000fe2000c101532 */
[----:B------:R-:W-:-:S02]  /*9a40*/  ISETP.GT.AND P5, PT, R4, RZ, P0 ;  /* 0x000000ff0400720c */ /* 0x000fc400007a4270 */
[----:B------:R-:W-:Y:S02]  /*9a50*/  F2FP.F16.F32.PACK_AB R106, RZ, R106 ;  /* 0x0000006aff6a723e */ /* 0x000fe400000000ff */
[----:B------:R-:W-:Y:S02]  /*9a60*/  F2FP.F16.F32.PACK_AB R107, RZ, R107 ;  /* 0x0000006bff6b723e */ /* 0x000fe400000000ff */
[----:B------:R-:W-:Y:S01]  /*9a70*/  F2FP.F16.F32.PACK_AB R108, RZ, R108 ;  /* 0x0000006cff6c723e */ /* 0x000fe200000000ff */
[----:B------:R-:W-:Y:S01]  /*9a80*/  @P1 STG.E.U16 desc[UR50][R6.64+0x140], R106 ;  /* 0x0001406a06001986 */ /* 0x000fe2000c101532 */
[----:B------:R-:W-:Y:S02]  /*9a90*/  ISETP.GT.AND P1, PT, R4, 0x8, P3 ;  /* 0x000000080400780c */ /* 0x000fe40001f24270 */
[----:B------:R-:W-:Y:S01]  /*9aa0*/  F2FP.F16.F32.PACK_AB R109, RZ, R109 ;  /* 0x0000006dff6d723e */ /* 0x000fe200000000ff */
[----:B------:R-:W-:Y:S01]  /*9ab0*/  @P2 STG.E.U16 desc[UR50][R6.64+0x142], R107 ;  /* 0x0001426b06002986 */ /* 0x000fe2000c101532 */
[----:B------:R-:W-:-:S02]  /*9ac0*/  ISETP.GT.AND P3, PT, R0, 0xb0, PT ;  /* 0x000000b00000780c */ /* 0x000fc40003f64270 */
[----:B------:R-:W-:Y:S01]  /*9ad0*/  ISETP.GT.AND P2, PT, R4, 0x8, P0 ;  /* 0x000000080400780c */ /* 0x000fe20000744270 */
[----:B------:R-:W-:Y:S01]  /*9ae0*/  @P4 STG.E.U16 desc[UR50][R2.64+0x150], R108 ;  /* 0x0001506c02004986 */ /* 0x000fe2000c101532 */
[----:B------:R-:W-:Y:S02]  /*9af0*/  ISETP.GT.AND P0, PT, R0, 0xb1, PT ;  /* 0x000000b10000780c */ /* 0x000fe40003f04270 */
[C---:B------:R-:W-:Y:S01]  /*9b00*/  ISETP.GT.AND P4, PT, R4.reuse, RZ, P3 ;  /* 0x000000ff0400720c */ /* 0x040fe20001f84270 */
[----:B------:R-:W-:Y:S01]  /*9b10*/  @P5 STG.E.U16 desc[UR50][R2.64+0x152], R109 ;  /* 0x0001526d02005986 */ /* 0x000fe2000c101532 */
[----:B------:R-:W-:Y:S02]  /*9b20*/  ISETP.GT.AND P5, PT, R4, RZ, P0 ;  /* 0x000000ff0400720c */ /* 0x000fe400007a4270 */
[----:B------:R-:W-:Y:S02]  /*9b30*/  F2FP.F16.F32.PACK_AB R110, RZ, R110 ;  /* 0x0000006eff6e723e */ /* 0x000fe400000000ff */
[----:B------:R-:W-:-:S02]  /*9b40*/  F2FP.F16.F32.PACK_AB R111, RZ, R111 ;  /* 0x0000006fff6f723e */ /* 0x000fc400000000ff */
[----:B------:R-:W-:Y:S01]  /*9b50*/  F2FP.F16.F32.PACK_AB R112, RZ, R112 ;  /* 0x00000070ff70723e */ /* 0x000fe200000000ff */
[----:B------:R-:W-:Y:S01]  /*9b60*/  @P1 STG.E.U16 desc[UR50][R6.64+0x150], R110 ;  /* 0x0001506e06001986 */ /* 0x000fe2000c101532 */
[----:B------:R-:W-:Y:S02]  /*9b70*/  ISETP.GT.AND P1, PT, R4, 0x8, P3 ;  /* 0x000000080400780c */ /* 0x000fe40001f24270 */
[----:B------:R-:W-:Y:S01]  /*9b80*/  F2FP.F16.F32.PACK_AB R113, RZ, R113 ;  /* 0x00000071ff71723e */ /* 0x000fe200000000ff */
[----:B------:R-:W-:Y:S01]  /*9b90*/  @P2 STG.E.U16 desc[UR50][R6.64+0x152], R111 ;  /* 0x0001526f06002986 */ /* 0x000fe2000c101532 */
[----:B------:R-:W-:Y:S02]  /*9ba0*/  ISETP.GT.AND P3, PT, R0, 0xb8, PT ;  /* 0x000000b80000780c */ /* 0x000fe40003f64270 */
[----:B------:R-:W-:Y:S01]  /*9bb0*/  ISETP.GT.AND P2, PT, R4, 0x8, P0 ;  /* 0x000000080400780c */ /* 0x000fe20000744270 */
[----:B------:R-:W-:Y:S01]  /*9bc0*/  @P4 STG.E.U16 desc[UR50][R2.64+0x160], R112 ;  /* 0x0001607002004986 */ /* 0x000fe2000c101532 */
[----:B------:R-:W-:-:S02]  /*9bd0*/  ISETP.GT.AND P0, PT, R0, 0xb9, PT ;  /* 0x000000b90000780c */ /* 0x000fc40003f04270 */
[C---:B------:R-:W-:Y:S01]  /*9be0*/  ISETP.GT.AND P4, PT, R4.reuse, RZ, P3 ;  /* 0x000000ff0400720c */ /* 0x040fe20001f84270 */
[----:B------:R-:W-:Y:S01]  /*9bf0*/  @P5 STG.E.U16 desc[UR50][R2.64+0x162], R113 ;  /* 0x0001627102005986 */ /* 0x000fe2000c101532 */
[C---:B------:R-:W-:Y:S02]  /*9c00*/  ISETP.GT.AND P5, PT, R4.reuse, RZ, P0 ;  /* 0x000000ff0400720c */ /* 0x040fe400007a4270 */
[----:B------:R-:W-:Y:S02]  /*9c10*/  F2FP.F16.F32.PACK_AB R114, RZ, R114 ;  /* 0x00000072ff72723e */ /* 0x000fe400000000ff */
[----:B------:R-:W-:Y:S02]  /*9c20*/  F2FP.F16.F32.PACK_AB R115, RZ, R115 ;  /* 0x00000073ff73723e */ /* 0x000fe400000000ff */
        /* <DEDUP_REMOVED lines=58> */
[C---:B------:R-:W-:Y:S02]  /*9fd0*/  ISETP.GT.AND P1, PT, R4.reuse, 0x8, P2 ;  /* 0x000000080400780c */ /* 0x040fe40001724270 */
[----:B------:R-:W-:Y:S01]  /*9fe0*/  F2FP.F16.F32.PACK_AB R133, RZ, R133 ;  /* 0x00000085ff85723e */ /* 0x000fe200000000ff */
[----:B------:R-:W-:Y:S01]  /*9ff0*/  @P0 STG.E.U16 desc[UR50][R6.64+0x1a2], R131 ;  /* 0x0001a28306000986 */ /* 0x000fe2000c101532 */
[----:B------:R-:W-:-:S02]  /*a000*/  ISETP.GT.AND P2, PT, R4, 0x8, P3 ;  /* 0x000000080400780c */ /* 0x000fc40001f44270 */
[C---:B------:R-:W-:Y:S01]  /*a010*/  ISETP.GT.AND P3, PT, R0.reuse, 0xe0, PT ;  /* 0x000000e00000780c */ /* 0x040fe20003f64270 */
        /* <DEDUP_REMOVED lines=9> */
[----:B------:R-:W-:Y:S02]  /*a0b0*/  F2FP.F16.F32.PACK_AB R137, RZ, R137 ;  /* 0x00000089ff89723e */ /* 0x000fe400000000ff */
[C---:B------:R-:W-:Y:S01]  /*a0c0*/  ISETP.GT.AND P1, PT, R4.reuse, 0x8, P3 ;  /* 0x000000080400780c */ /* 0x040fe20001f24270 */
[----:B------:R-:W-:Y:S01]  /*a0d0*/  @P2 STG.E.U16 desc[UR50][R6.64+0x1b2], R135 ;  /* 0x0001b28706002986 */ /* 0x000fe2000c101532 */
[----:B------:R-:W-:Y:S02]  /*a0e0*/  ISETP.GT.AND P0, PT, R4, 0x8, P0 ;  /* 0x000000080400780c */ /* 0x000fe40000704270 */
[----:B------:R-:W-:Y:S01]  /*a0f0*/  F2FP.F16.F32.PACK_AB R138, RZ, R138 ;  /* 0x0000008aff8a723e */ /* 0x000fe200000000ff */
[----:B------:R-:W-:Y:S01]  /*a100*/  @P4 STG.E.U16 desc[UR50][R2.64+0x1c0], R136 ;  /* 0x0001c08802004986 */ /* 0x000fe2000c101532 */
[----:B------:R-:W-:-:S02]  /*a110*/  ISETP.GT.AND P4, PT, R0, 0xe8, PT ;  /* 0x000000e80000780c */ /* 0x000fc40003f84270 */
[----:B------:R-:W-:Y:S01]  /*a120*/  F2FP.F16.F32.PACK_AB R139, RZ, R139 ;  /* 0x0000008bff8b723e */ /* 0x000fe200000000ff */
[----:B------:R-:W-:Y:S01]  /*a130*/  @P5 STG.E.U16 desc[UR50][R2.64+0x1c2], R137 ;  /* 0x0001c28902005986 */ /* 0x000fe2000c101532 */
[----:B------:R-:W-:Y:S02]  /*a140*/  ISETP.GT.AND P5, PT, R0, 0xe9, PT ;  /* 0x000000e90000780c */ /* 0x000fe40003fa4270 */
[C---:B------:R-:W-:Y:S01]  /*a150*/  ISETP.GT.AND P2, PT, R4.reuse, RZ, P4 ;  /* 0x000000ff0400720c */ /* 0x040fe20002744270 */
[----:B------:R-:W-:Y:S01]  /*a160*/  @P1 STG.E.U16 desc[UR50][R6.64+0x1c0], R138 ;  /* 0x0001c08a06001986 */ /* 0x000fe2000c101532 */
[----:B------:R-:W-:Y:S02]  /*a170*/  ISETP.GT.AND P6, PT, R4, RZ, P5 ;  /* 0x000000ff0400720c */ /* 0x000fe40002fc4270 */
[----:B------:R-:W-:Y:S01]  /*a180*/  F2FP.F16.F32.PACK_AB R140, RZ, R140 ;  /* 0x0000008cff8c723e */ /* 0x000fe200000000ff */
[----:B------:R-:W-:Y:S01]  /*a190*/  @P0 STG.E.U16 desc[UR50][R6.64+0x1c2], R139 ;  /* 0x0001c28b06000986 */ /* 0x000fe2000c101532 */
[----:B------:R-:W-:-:S02]  /*a1a0*/  F2FP.F16.F32.PACK_AB R141, RZ, R141 ;  /* 0x0000008dff8d723e */ /* 0x000fc400000000ff */
[----:B------:R-:W-:Y:S02]  /*a1b0*/  ISETP.GT.AND P4, PT, R4, 0x8, P4 ;  /* 0x000000080400780c */ /* 0x000fe40002784270 */
[C---:B------:R-:W-:Y:S02]  /*a1c0*/  ISETP.GT.AND P3, PT, R0.reuse, 0xf0, PT ;  /* 0x000000f00000780c */ /* 0x040fe40003f64270 */
[----:B------:R-:W-:Y:S01]  /*a1d0*/  F2FP.F16.F32.PACK_AB R142, RZ, R142 ;  /* 0x0000008eff8e723e */ /* 0x000fe200000000ff */
[----:B------:R-:W-:Y:S01]  /*a1e0*/  @P2 STG.E.U16 desc[UR50][R2.64+0x1d0], R140 ;  /* 0x0001d08c02002986 */ /* 0x000fe2000c101532 */
[----:B------:R-:W-:Y:S02]  /*a1f0*/  ISETP.GT.AND P2, PT, R0, 0xf1, PT ;  /* 0x000000f10000780c */ /* 0x000fe40003f44270 */
[----:B------:R-:W-:Y:S01]  /*a200*/  F2FP.F16.F32.PACK_AB R143, RZ, R143 ;  /* 0x0000008fff8f723e */ /* 0x000fe200000000ff */
[----:B------:R-:W-:Y:S01]  /*a210*/  @P6 STG.E.U16 desc[UR50][R2.64+0x1d2], R141 ;  /* 0x0001d28d02006986 */ /* 0x000fe2000c101532 */
[----:B------:R-:W-:-:S02]  /*a220*/  ISETP.GT.AND P6, PT, R4, 0x8, P5 ;  /* 0x000000080400780c */ /* 0x000fc40002fc4270 */
[C---:B------:R-:W-:Y:S01]  /*a230*/  ISETP.GT.AND P5, PT, R4.reuse, RZ, P3 ;  /* 0x000000ff0400720c */ /* 0x040fe20001fa4270 */
[----:B------:R-:W-:Y:S01]  /*a240*/  @P4 STG.E.U16 desc[UR50][R6.64+0x1d0], R142 ;  /* 0x0001d08e06004986 */ /* 0x000fe2000c101532 */
[C---:B------:R-:W-:Y:S02]  /*a250*/  ISETP.GT.AND P3, PT, R4.reuse, 0x8, P3 ;  /* 0x000000080400780c */ /* 0x040fe40001f64270 */
[C---:B------:R-:W-:Y:S02]  /*a260*/  ISETP.GT.AND P4, PT, R4.reuse, RZ, P2 ;  /* 0x000000ff0400720c */ /* 0x040fe40001784270 */
[----:B------:R-:W-:Y:S02]  /*a270*/  F2FP.F16.F32.PACK_AB R144, RZ, R144 ;  /* 0x00000090ff90723e */ /* 0x000fe400000000ff */
[----:B------:R-:W-:Y:S02]  /*a280*/  ISETP.GT.AND P2, PT, R4, 0x8, P2 ;  /* 0x000000080400780c */ /* 0x000fe40001744270 */
[C---:B------:R-:W-:Y:S01]  /*a290*/  ISETP.GT.AND P0, PT, R0.reuse, 0xf9, PT ;  /* 0x000000f90000780c */ /* 0x040fe20003f04270 */
[----:B------:R-:W-:Y:S01]  /*a2a0*/  @P6 STG.E.U16 desc[UR50][R6.64+0x1d2], R143 ;  /* 0x0001d28f06006986 */ /* 0x000fe2000c101532 */
[----:B------:R-:W-:-:S02]  /*a2b0*/  ISETP.GT.AND P1, PT, R0, 0xf8, PT ;  /* 0x000000f80000780c */ /* 0x000fc40003f24270 */
[----:B------:R-:W-:Y:S01]  /*a2c0*/  F2FP.F16.F32.PACK_AB R145, RZ, R145 ;  /* 0x00000091ff91723e */ /* 0x000fe200000000ff */
[----:B------:R-:W-:Y:S01]  /*a2d0*/  @P5 STG.E.U16 desc[UR50][R2.64+0x1e0], R144 ;  /* 0x0001e09002005986 */ /* 0x000fe2000c101532 */
[C---:B------:R-:W-:Y:S01]  /*a2e0*/  ISETP.GT.AND P6, PT, R4.reuse, RZ, P1 ;  /* 0x000000ff0400720c */ /* 0x040fe20000fc4270 */
[----:B------:R-:W-:Y:S01]  /*a2f0*/  @P3 IMAD.MOV.U32 R5, RZ, RZ, R7 ;  /* 0x000000ffff053224 */ /* 0x000fe200078e0007 */
[C---:B------:R-:W-:Y:S01]  /*a300*/  ISETP.GT.AND P5, PT, R4.reuse, RZ, P0 ;  /* 0x000000ff0400720c */ /* 0x040fe200007a4270 */
[----:B------:R-:W-:Y:S01]  /*a310*/  @P4 STG.E.U16 desc[UR50][R2.64+0x1e2], R145 ;  /* 0x0001e29102004986 */ /* 0x000fe2000c101532 */
[C---:B------:R-:W-:Y:S02]  /*a320*/  ISETP.GT.AND P1, PT, R4.reuse, 0x8, P1 ;  /* 0x000000080400780c */ /* 0x040fe40000f24270 */
[----:B------:R-:W-:Y:S01]  /*a330*/  ISETP.GT.AND P0, PT, R4, 0x8, P0 ;  /* 0x000000080400780c */ /* 0x000fe20000704270 */
[----:B------:R-:W-:Y:S01]  /*a340*/  @P3 IMAD.MOV.U32 R4, RZ, RZ, R6 ;  /* 0x000000ffff043224 */ /* 0x000fe200078e0006 */
[----:B------:R-:W-:-:S02]  /*a350*/  F2FP.F16.F32.PACK_AB R146, RZ, R146 ;  /* 0x00000092ff92723e */ /* 0x000fc400000000ff */
[----:B------:R-:W-:Y:S02]  /*a360*/  F2FP.F16.F32.PACK_AB R147, RZ, R147 ;  /* 0x00000093ff93723e */ /* 0x000fe400000000ff */
[----:B------:R-:W-:Y:S01]  /*a370*/  F2FP.F16.F32.PACK_AB R148, RZ, R148 ;  /* 0x00000094ff94723e */ /* 0x000fe200000000ff */
[----:B------:R0:W-:Y:S01]  /*a380*/  @P3 STG.E.U16 desc[UR50][R4.64+0x1e0], R146 ;  /* 0x0001e09204003986 */ /* 0x0001e2000c101532 */
[----:B------:R-:W-:Y:S02]  /*a390*/  F2FP.F16.F32.PACK_AB R149, RZ, R149 ;  /* 0x00000095ff95723e */ /* 0x000fe400000000ff */
[----:B------:R-:W-:Y:S02]  /*a3a0*/  F2FP.F16.F32.PACK_AB R150, RZ, R150 ;  /* 0x00000096ff96723e */ /* 0x000fe400000000ff */
[----:B------:R-:W-:Y:S01]  /*a3b0*/  F2FP.F16.F32.PACK_AB R151, RZ, R151 ;  /* 0x00000097ff97723e */ /* 0x000fe200000000ff */
[----:B0-----:R-:W-:Y:S02]  /*a3c0*/  @P2 IMAD.MOV.U32 R4, RZ, RZ, R6 ;  /* 0x000000ffff042224 */ /* 0x001fe400078e0006 */
[----:B------:R-:W-:-:S05]  /*a3d0*/  @P2 IMAD.MOV.U32 R5, RZ, RZ, R7 ;  /* 0x000000ffff052224 */ /* 0x000fca00078e0007 */
[----:B------:R-:W-:Y:S04]  /*a3e0*/  @P2 STG.E.U16 desc[UR50][R4.64+0x1e2], R147 ;  /* 0x0001e29304002986 */ /* 0x000fe8000c101532 */
[----:B------:R-:W-:Y:S04]  /*a3f0*/  @P6 STG.E.U16 desc[UR50][R2.64+0x1f0], R148 ;  /* 0x0001f09402006986 */ /* 0x000fe8000c101532 */
[----:B------:R0:W-:Y:S02]  /*a400*/  @P5 STG.E.U16 desc[UR50][R2.64+0x1f2], R149 ;  /* 0x0001f29502005986 */ /* 0x0001e4000c101532 */
[----:B0-----:R-:W-:-:S02]  /*a410*/  @P1 IMAD.MOV.U32 R2, RZ, RZ, R6 ;  /* 0x000000ffff021224 */ /* 0x001fc400078e0006 */
[----:B------:R-:W-:-:S05]  /*a420*/  @P1 IMAD.MOV.U32 R3, RZ, RZ, R7 ;  /* 0x000000ffff031224 */ /* 0x000fca00078e0007 */
[----:B------:R0:W-:Y:S04]  /*a430*/  @P1 STG.E.U16 desc[UR50][R2.64+0x1f0], R150 ;  /* 0x0001f09602001986 */ /* 0x0001e8000c101532 */
[----:B------:R0:W-:Y:S02]  /*a440*/  @P0 STG.E.U16 desc[UR50][R6.64+0x1f2], R151 ;  /* 0x0001f29706000986 */ /* 0x0001e4000c101532 */
.L_x_289:
[----:B------:R-:W-:Y:S05]  /*a450*/  BSYNC B0 ;  /* 0x0000000000007941 */ /* 0x000fea0003800000 */
.L_x_35:
[----:B0-----:R-:W-:Y:S01]  /*a460*/  IMAD.U32 R2, RZ, RZ, UR38 ;  /* 0x00000026ff027e24 */ /* 0x001fe2000f8e00ff */
[----:B------:R-:W-:Y:S01]  /*a470*/  ULDC.64 UR4, c[0x0][0x650] ;  /* 0x0001940000047ab9 */ /* 0x000fe20000000a00 */
[----:B------:R-:W-:Y:S01]  /*a480*/  IMAD.U32 R0, RZ, RZ, UR41 ;  /* 0x00000029ff007e24 */ /* 0x000fe2000f8e00ff */
[----:B------:R0:W-:Y:S01]  /*a490*/  SYNCS.ARRIVE.TRANS64.A1T0 RZ, [R160+UR46], RZ ;  /* 0x000000ffa0ff79a7 */ /* 0x0001e2000810002e */
[----:B------:R-:W-:Y:S01]  /*a4a0*/  IMAD.U32 R3, RZ, RZ, UR39 ;  /* 0x00000027ff037e24 */ /* 0x000fe2000f8e00ff */
[C---:B------:R-:W-:Y:S01]  /*a4b0*/  LEA R16, P0, R2.reuse, R16, 0x1 ;  /* 0x0000001002107211 */ /* 0x040fe200078008ff */
[----:B-----5:R-:W-:Y:S02]  /*a4c0*/  IMAD.MOV.U32 R18, RZ, RZ, -0x1 ;  /* 0xffffffffff127424 */ /* 0x020fe400078e00ff */
[----:B------:R-:W-:Y:S01]  /*a4d0*/  IMAD.MOV.U32 R19, RZ, RZ, -0x1 ;  /* 0xffffffffff137424 */ /* 0x000fe200078e00ff */
[----:B------:R-:W-:Y:S01]  /*a4e0*/  LEA.HI.X R17, R2, R17, R0, 0x1, P0 ;  /* 0x0000001102117211 */ /* 0x000fe200000f0c00 */
[----:B------:R-:W-:Y:S01]  /*a4f0*/  IMAD.MOV.U32 R2, RZ, RZ, -0x1 ;  /* 0xffffffffff027424 */ /* 0x000fe200078e00ff */
[----:B------:R-:W-:-:S02]  /*a500*/  ISETP.GE.U32.AND P0, PT, R16, UR4, PT ;  /* 0x0000000410007c0c */ /* 0x000fc4000bf06070 */
[----:B------:R-:W-:Y:S02]  /*a510*/  PRMT R0, RZ, 0x7610, R0 ;  /* 0x00007610ff007816 */ /* 0x000fe40000000000 */
[----:B------:R-:W-:-:S13]  /*a520*/  ISETP.GE.U32.AND.EX P0, PT, R17, UR5, PT, P0 ;  /* 0x0000000511007c0c */ /* 0x000fda000bf06100 */
[----:B0-----:R-:W-:Y:S05]  /*a530*/  @P0 BRA `(.L_x_290) ;  /* 0x00000004008c0947 */ /* 0x001fea0003800000 */
[----:B------:R-:W0:Y:S01]  /*a540*/  S2UR UR7, SR_CTAID.X ;  /* 0x00000000000779c3 */ /* 0x000e220000002500 */
[----:B------:R-:W-:Y:S01]  /*a550*/  ULDC.64 UR4, c[0x0][0x628] ;  /* 0x00018a0000047ab9 */ /* 0x000fe20000000a00 */
[----:B------:R-:W-:Y:S01]  /*a560*/  ULDC UR6, c[0x0][0x150] ;  /* 0x0000540000067ab9 */ /* 0x000fe20000000800 */
[----:B------:R-:W-:Y:S01]  /*a570*/  ISETP.NE.U32.AND P0, PT, RZ, UR4, PT ;  /* 0x00000004ff007c0c */ /* 0x000fe2000bf05070 */
[----:B------:R-:W-:Y:S01]  /*a580*/  ULDC UR15, c[0x0][0x630] ;  /* 0x00018c00000f7ab9 */ /* 0x000fe20000000800 */
[C---:B------:R-:W-:Y:S01]  /*a590*/  R2UR UR16, R16.reuse ;  /* 0x00000000101072ca */ /* 0x040fe200000e0000 */
[----:B------:R-:W-:Y:S01]  /*a5a0*/  ULDC UR18, c[0x0][0x154] ;  /* 0x0000550000127ab9 */ /* 0x000fe20000000800 */
[----:B------:R-:W-:Y:S01]  /*a5b0*/  ISETP.NE.AND.EX P0, PT, RZ, UR5, PT, P0 ;  /* 0x00000005ff007c0c */ /* 0x000fe2000bf05300 */
[----:B------:R-:W1:Y:S01]  /*a5c0*/  S2UR UR19, SR_CTAID.Y ;  /* 0x00000000001379c3 */ /* 0x000e620000002600 */
[----:B------:R-:W-:Y:S02]  /*a5d0*/  R2UR UR17, R17 ;  /* 0x00000000111172ca */ /* 0x000fe400000e0000 */
[----:B------:R-:W-:-:S02]  /*a5e0*/  R2UR UR12, R16 ;  /* 0x00000000100c72ca */ /* 0x000fc400000e0000 */
[----:B------:R-:W-:Y:S02]  /*a5f0*/  R2UR UR13, R17 ;  /* 0x00000000110d72ca */ /* 0x000fe400000e0000 */
[----:B0-----:R-:W-:-:S05]  /*a600*/  I2FP.F32.U32 R0, UR7 ;  /* 0x0000000700007c45 */ /* 0x001fca0008201000 */
[----:B------:R-:W-:-:S04]  /*a610*/  FMUL R0, R0, UR6 ;  /* 0x0000000600007c20 */ /* 0x000fc80008400000 */
[----:B------:R0:W0:Y:S01]  /*a620*/  F2I.U32.TRUNC.NTZ R2, R0 ;  /* 0x0000000000027305 */ /* 0x000022000020f000 */
[----:B-1----:R-:W-:Y:S05]  /*a630*/  @!P0 BRA `(.L_x_291) ;  /* 0x0000000000308947 */ /* 0x002fea0003800000 */
        /* <DEDUP_REMOVED lines=12> */
.L_x_291:
[----:B------:R-:W-:Y:S01]  /*a700*/  USHF.R.U64 UR6, UR12, UR15, UR13 ;  /* 0x0000000f0c067299 */ /* 0x000fe2000800120d */
[----:B0-----:R-:W-:Y:S01]  /*a710*/  I2FP.F32.U32 R0, UR19 ;  /* 0x0000001300007c45 */ /* 0x001fe20008201000 */
[----:B------:R-:W-:Y:S01]  /*a720*/  USHF.R.U32.HI UR4, URZ, UR15, UR13 ;  /* 0x0000000f3f047299 */ /* 0x000fe2000801160d */
[----:B------:R-:W-:Y:S01]  /*a730*/  R2UR UR14, R2 ;  /* 0x00000000020e72ca */ /* 0x000fe200000e0000 */
[----:B------:R-:W-:Y:S02]  /*a740*/  UIADD3 UR9, UP0, URZ, -UR6, URZ ;  /* 0x800000063f097290 */ /* 0x000fe4000ff1e03f */
[----:B------:R-:W-:Y:S01]  /*a750*/  FMUL R0, R0, UR18 ;  /* 0x0000001200007c20 */ /* 0x000fe20008400000 */
[----:B------:R-:W-:Y:S01]  /*a760*/  ULDC.64 UR12, c[0x0][0x620] ;  /* 0x00018800000c7ab9 */ /* 0x000fe20000000a00 */
[----:B------:R-:W-:Y:S01]  /*a770*/  UIADD3.X UR4, URZ, ~UR4, URZ, UP0, !UPT ;  /* 0x800000043f047290 */ /* 0x000fe200087fe43f */
[----:B------:R-:W-:Y:S01]  /*a780*/  UMOV UR10, UR16 ;  /* 0x00000010000a7c82 */ /* 0x000fe20008000000 */
[----:B------:R-:W-:-:S02]  /*a790*/  UMOV UR11, UR17 ;  /* 0x00000011000b7c82 */ /* 0x000fc40008000000 */
[----:B------:R-:W0:Y:S01]  /*a7a0*/  F2I.U32.TRUNC.NTZ R0, R0 ;  /* 0x0000000000007305 */ /* 0x000e22000020f000 */
[----:B------:R-:W-:Y:S02]  /*a7b0*/  UIMAD UR4, UR4, UR12, URZ ;  /* 0x0000000c040472a4 */ /* 0x000fe4000f8e023f */
[----:B------:R-:W-:Y:S02]  /*a7c0*/  UIMAD.WIDE.U32 UR10, UR9, UR12, UR10 ;  /* 0x0000000c090a72a5 */ /* 0x000fe4000f8e000a */
[----:B------:R-:W-:Y:S01]  /*a7d0*/  UIMAD UR9, UR9, UR13, UR4 ;  /* 0x0000000d090972a4 */ /* 0x000fe2000f8e0204 */
[----:B------:R-:W-:Y:S01]  /*a7e0*/  ULDC UR22, c[0x0][0x658] ;  /* 0x0001960000167ab9 */ /* 0x000fe20000000800 */
[----:B------:R-:W-:Y:S02]  /*a7f0*/  UMOV UR12, 0xffffffff ;  /* 0xffffffff000c7882 */ /* 0x000fe40000000000 */
[----:B------:R-:W-:Y:S01]  /*a800*/  UIADD3 UR11, UR11, UR9, URZ ;  /* 0x000000090b0b7290 */ /* 0x000fe2000fffe03f */
[----:B------:R-:W-:Y:S01]  /*a810*/  ULDC UR13, c[0x0][0x618] ;  /* 0x00018600000d7ab9 */ /* 0x000fe20000000800 */
[----:B------:R-:W-:Y:S01]  /*a820*/  ULDC.64 UR4, c[0x0][0x640] ;  /* 0x0001900000047ab9 */ /* 0x000fe20000000a00 */
[----:B------:R-:W-:Y:S01]  /*a830*/  USHF.L.U32 UR18, UR12, UR22, URZ ;  /* 0x000000160c127299 */ /* 0x000fe2000800063f */
[----:B------:R-:W-:Y:S01]  /*a840*/  ISETP.NE.U32.AND P0, PT, RZ, UR4, PT ;  /* 0x00000004ff007c0c */ /* 0x000fe2000bf05070 */
[----:B------:R-:W-:Y:S01]  /*a850*/  USHF.R.U64 UR12, UR10, UR13, UR11 ;  /* 0x0000000d0a0c7299 */ /* 0x000fe2000800120b */
[----:B0-----:R-:W-:Y:S01]  /*a860*/  R2UR UR16, R0 ;  /* 0x00000000001072ca */ /* 0x001fe200000e0000 */
[----:B------:R-:W-:Y:S01]  /*a870*/  USHF.R.U32.HI UR10, URZ, UR13, UR11 ;  /* 0x0000000d3f0a7299 */ /* 0x000fe2000801160b */
[----:B------:R-:W-:Y:S01]  /*a880*/  ISETP.NE.AND.EX P0, PT, RZ, UR5, PT, P0 ;  /* 0x00000005ff007c0c */ /* 0x000fe2000bf05300 */
[----:B------:R-:W-:Y:S01]  /*a890*/  ULDC UR17, c[0x0][0x608] ;  /* 0x0001820000117ab9 */ /* 0x000fe20000000800 */
[----:B------:R-:W-:-:S02]  /*a8a0*/  ULOP3.LUT UR23, URZ, UR18, URZ, 0x33, !UPT ;  /* 0x000000123f177292 */ /* 0x000fc4000f8e333f */
[----:B------:R-:W-:Y:S02]  /*a8b0*/  USHF.R.U64 UR18, UR12, UR17, UR10 ;  /* 0x000000110c127299 */ /* 0x000fe4000800120a */
[----:B------:R-:W-:Y:S01]  /*a8c0*/  USHF.R.U32.HI UR10, URZ, UR17, UR10 ;  /* 0x000000113f0a7299 */ /* 0x000fe2000801160a */
[----:B------:R-:W-:Y:S01]  /*a8d0*/  UMOV UR20, 0x1 ;  /* 0x0000000100147882 */ /* 0x000fe20000000000 */
[----:B------:R-:W-:Y:S02]  /*a8e0*/  UIADD3 UR14, -UR14, URZ, URZ ;  /* 0x0000003f0e0e7290 */ /* 0x000fe4000fffe13f */
[----:B------:R-:W-:Y:S02]  /*a8f0*/  USHF.L.U32 UR13, UR20, UR22, URZ ;  /* 0x00000016140d7299 */ /* 0x000fe4000800063f */
[----:B------:R-:W-:Y:S01]  /*a900*/  USHF.R.U64 UR20, UR18, UR22, UR10 ;  /* 0x0000001612147299 */ /* 0x000fe2000800120a */
[----:B------:R-:W-:Y:S01]  /*a910*/  ULDC UR15, c[0x0][0x144] ;  /* 0x00005100000f7ab9 */ /* 0x000fe20000000800 */
[----:B------:R-:W-:Y:S01]  /*a920*/  ULDC UR8, c[0x0][0x600] ;  /* 0x0001800000087ab9 */ /* 0x000fe20000000800 */
[----:B------:R-:W-:-:S02]  /*a930*/  UIADD3 UR21, -UR16, URZ, URZ ;  /* 0x0000003f10157290 */ /* 0x000fc4000fffe13f */
[----:B------:R-:W-:Y:S02]  /*a940*/  USHF.R.U32.HI UR17, URZ, UR22, UR10 ;  /* 0x000000163f117299 */ /* 0x000fe4000801160a */
[----:B------:R-:W-:Y:S02]  /*a950*/  UIADD3 UR9, UR8, -0x1, URZ ;  /* 0xffffffff08097890 */ /* 0x000fe4000fffe03f */
[----:B------:R-:W-:Y:S01]  /*a960*/  UIMAD UR22, UR15, UR14, UR7 ;  /* 0x0000000e0f1672a4 */ /* 0x000fe2000f8e0207 */
[----:B------:R-:W-:Y:S01]  /*a970*/  ULDC UR26, c[0x0][0x148] ;  /* 0x00005200001a7ab9 */ /* 0x000fe20000000800 */
[----:B------:R-:W-:Y:S01]  /*a980*/  ULDC UR24, c[0x0][0x648] ;  /* 0x0001920000187ab9 */ /* 0x000fe20000000800 */
[----:B------:R-:W-:Y:S01]  /*a990*/  ULDC UR25, c[0x0][0x638] ;  /* 0x00018e0000197ab9 */ /* 0x000fe20000000800 */
        /* <DEDUP_REMOVED lines=12> */
.L_x_292:
[----:B------:R-:W-:Y:S01]  /*aa60*/  UISETP.NE.AND UP0, UPT, UR40, URZ, UPT ;  /* 0x0000003f2800728c */ /* 0x000fe2000bf05270 */
[----:B------:R-:W-:Y:S01]  /*aa70*/  IMAD.MOV.U32 R0, RZ, RZ, 0x1 ;  /* 0x00000001ff007424 */ /* 0x000fe200078e00ff */
[----:B------:R-:W-:Y:S01]  /*aa80*/  USHF.R.U64 UR4, UR16, UR24, UR17 ;  /* 0x0000001810047299 */ /* 0x000fe20008001211 */
[----:B------:R-:W-:Y:S01]  /*aa90*/  IMAD.U32 R19, RZ, RZ, UR6 ;  /* 0x00000006ff137e24 */ /* 0x000fe2000f8e00ff */
[----:B------:R-:W-:Y:S02]  /*aaa0*/  ULOP3.LUT UR18, UR18, UR23, URZ, 0xc0, !UPT ;  /* 0x0000001712127292 */ /* 0x000fe4000f8ec03f */
[----:B------:R-:W-:Y:S02]  /*aab0*/  UIADD3 UR5, -UR4, URZ, URZ ;  /* 0x0000003f04057290 */ /* 0x000fe4000fffe13f */
[----:B------:R-:W-:Y:S02]  /*aac0*/  ULOP3.LUT UR9, UR12, UR9, URZ, 0xc0, !UPT ;  /* 0x000000090c097292 */ /* 0x000fe4000f8ec03f */
[----:B------:R-:W-:-:S02]  /*aad0*/  UIMAD UR4, UR13, UR4, UR18 ;  /* 0x000000040d0472a4 */ /* 0x000fc4000f8e0212 */
[----:B------:R-:W-:Y:S02]  /*aae0*/  @UP0 UIMAD UR22, UR26, UR21, UR19 ;  /* 0x000000151a1602a4 */ /* 0x000fe4000f8e0213 */
[----:B------:R-:W-:Y:S01]  /*aaf0*/  UIMAD UR5, UR5, UR25, UR20 ;  /* 0x00000019050572a4 */ /* 0x000fe2000f8e0214 */
[----:B------:R-:W-:Y:S02]  /*ab00*/  ULDC UR7, c[0x0][0x610] ;  /* 0x0001840000077ab9 */ /* 0x000fe40000000800 */
[----:B------:R-:W-:Y:S02]  /*ab10*/  UIMAD UR4, UR4, UR7, UR22 ;  /* 0x00000007040472a4 */ /* 0x000fe4000f8e0216 */
[----:B------:R-:W-:-:S04]  /*ab20*/  UIMAD UR5, UR5, UR8, UR9 ;  /* 0x00000008050572a4 */ /* 0x000fc8000f8e0209 */
[----:B------:R-:W-:Y:S02]  /*ab30*/  USEL UR7, UR5, UR4, !UP0 ;  /* 0x0000000405077287 */ /* 0x000fe4000c000000 */
[----:B------:R-:W-:-:S04]  /*ab40*/  USEL UR4, UR4, UR5, !UP0 ;  /* 0x0000000504047287 */ /* 0x000fc8000c000000 */
[----:B------:R-:W-:Y:S02]  /*ab50*/  IMAD.U32 R2, RZ, RZ, UR7 ;  /* 0x00000007ff027e24 */ /* 0x000fe4000f8e00ff */
[----:B------:R-:W-:-:S07]  /*ab60*/  IMAD.U32 R18, RZ, RZ, UR4 ;  /* 0x00000004ff127e24 */ /* 0x000fce000f8e00ff */
.L_x_290:
[----:B------:R-:W-:Y:S02]  /*ab70*/  LOP3.LUT P0, RZ, R0, 0xff, RZ, 0xc0, !PT ;  /* 0x000000ff00ff7812 */ /* 0x000fe4000780c0ff */
[----:B------:R-:W-:-:S11]  /*ab80*/  LOP3.LUT R170, R170, 0x1, RZ, 0x3c, !PT ;  /* 0x00000001aaaa7812 */ /* 0x000fd600078e3cff */
[----:B------:R-:W-:Y:S05]  /*ab90*/  @P0 BRA `(.L_x_293) ;  /* 0xffffff6800f00947 */ /* 0x000fea000383ffff */
[----:B------:R-:W-:Y:S05]  /*aba0*/  EXIT ;  /* 0x000000000000794d */ /* 0x000fea0003800000 */
.L_x_16:
[----:B------:R-:W-:-:S08]  /*abb0*/  ISETP.NE.AND P0, PT, RZ, UR6, PT ;  /* 0x00000006ff007c0c */ /* 0x000fd0000bf05270 */
[----:B-----5:R-:W0:-:S00]  /*abc0*/  USETMAXREG.DEALLOC.CTAPOOL 0x28 ;  /* 0x00000028000079c8 */ /* 0x020e0000080e0500 */
[----:B------:R-:W-:Y:S05]  /*abd0*/  @P0 EXIT ;  /* 0x000000000000094d */ /* 0x000fea0003800000 */
[----:B0-----:R-:W-:Y:S01]  /*abe0*/  LOP3.LUT P0, RZ, R4, 0xff, RZ, 0xc0, !PT ;  /* 0x000000ff04ff7812 */ /* 0x001fe2000780c0ff */
[----:B------:R-:W-:Y:S02]  /*abf0*/  IMAD.MOV.U32 R9, RZ, RZ, 0x1 ;  /* 0x00000001ff097424 */ /* 0x000fe400078e00ff */
[----:B------:R-:W-:-:S10]  /*ac00*/  IMAD.MOV.U32 R8, RZ, RZ, RZ ;  /* 0x000000ffff087224 */ /* 0x000fd400078e00ff */
[----:B------:R-:W-:Y:S05]  /*ac10*/  @!P0 BRA `(.L_x_294) ;  /* 0x0000000c00b48947 */ /* 0x000fea0003800000 */
[----:B------:R-:W0:Y:S01]  /*ac20*/  S2UR UR5, SR_CgaCtaId ;  /* 0x00000000000579c3 */ /* 0x000e220000008800 */
[----:B------:R-:W-:Y:S01]  /*ac30*/  ULDC UR14, c[0x0][0x658] ;  /* 0x00019600000e7ab9 */ /* 0x000fe20000000800 */
[----:B------:R-:W-:Y:S01]  /*ac40*/  UMOV UR6, 0xffffffff ;  /* 0xffffffff00067882 */ /* 0x000fe20000000000 */
[----:B------:R-:W-:Y:S01]  /*ac50*/  UMOV UR9, 0x1 ;  /* 0x0000000100097882 */ /* 0x000fe20000000000 */
[----:B------:R-:W-:Y:S01]  /*ac60*/  USHF.L.U32 UR6, UR6, UR14, URZ ;  /* 0x0000000e06067299 */ /* 0x000fe2000800063f */
[----:B------:R-:W-:Y:S01]  /*ac70*/  LOP3.LUT P0, RZ, R0, 0x1f, RZ, 0xc0, !PT ;  /* 0x0000001f00ff7812 */ /* 0x000fe2000780c0ff */
[----:B------:R-:W-:Y:S01]  /*ac80*/  BSSY B0, `(.L_x_294) ;  /* 0x00000e6000007945 */ /* 0x000fe20003800000 */
[C---:B------:R-:W-:Y:S01]  /*ac90*/  ISETP.NE.AND P3, PT, R3.reuse, RZ, PT ;  /* 0x000000ff0300720c */ /* 0x040fe20003f65270 */
[----:B------:R-:W-:Y:S01]  /*aca0*/  ULOP3.LUT UR22, URZ, UR6, URZ, 0x33, !UPT ;  /* 0x000000063f167292 */ /* 0x000fe2000f8e333f */
[----:B------:R-:W-:Y:S01]  /*acb0*/  ISETP.NE.OR P0, PT, R3, RZ, !P0 ;  /* 0x000000ff0300720c */ /* 0x000fe20004705670 */
[----:B------:R-:W-:Y:S01]  /*acc0*/  IMAD.MOV.U32 R0, RZ, RZ, 0x1 ;  /* 0x00000001ff007424 */ /* 0x000fe200078e00ff */
[----:B------:R-:W-:Y:S01]  /*acd0*/  ULDC UR13, c[0x0][0x600] ;  /* 0x00018000000d7ab9 */ /* 0x000fe20000000800 */
[----:B------:R-:W-:Y:S01]  /*ace0*/  IMAD.MOV.U32 R9, RZ, RZ, 0x1 ;  /* 0x00000001ff097424 */ /* 0x000fe200078e00ff */
[----:B------:R-:W-:Y:S01]  /*acf0*/  UMOV UR29, 0x11 ;  /* 0x00000011001d7882 */ /* 0x000fe20000000000 */
[----:B------:R-:W-:Y:S01]  /*ad00*/  IMAD.MOV.U32 R8, RZ, RZ, RZ ;  /* 0x000000ffff087224 */ /* 0x000fe200078e00ff */
[----:B------:R-:W-:-:S02]  /*ad10*/  UIADD3 UR43, UR37, 0x1, URZ ;  /* 0x00000001252b7890 */ /* 0x000fc4000fffe03f */
[----:B------:R-:W-:Y:S02]  /*ad20*/  ULOP3.LUT UR46, UR42, 0x2, URZ, 0xfc, !UPT ;  /* 0x000000022a2e7892 */ /* 0x000fe4000f8efc3f */
[----:B------:R-:W-:Y:S02]  /*ad30*/  UIADD3 UR13, UR13, -0x1, URZ ;  /* 0xffffffff0d0d7890 */ /* 0x000fe4000fffe03f */
[----:B------:R-:W-:Y:S01]  /*ad40*/  USHF.L.U32 UR14, UR9, UR14, URZ ;  /* 0x0000000e090e7299 */ /* 0x000fe2000800063f */
[----:B------:R-:W-:Y:S01]  /*ad50*/  ULDC.64 UR30, c[0x0][0x198] ;  /* 0x00006600001e7ab9 */ /* 0x000fe20000000a00 */
[----:B0-----:R-:W-:Y:S02]  /*ad60*/  USHF.R.U32.HI UR47, URZ, 0x2, UR5 ;  /* 0x000000023f2f7899 */ /* 0x001fe40008011605 */
[----:B------:R-:W-:Y:S02]  /*ad70*/  ULOP3.LUT UR4, UR5, 0x3, URZ, 0xc0, !UPT ;  /* 0x0000000305047892 */ /* 0x000fe4000f8ec03f */
[----:B------:R-:W-:-:S02]  /*ad80*/  USHF.L.U32 UR15, UR5, 0x6, URZ ;  /* 0x00000006050f7899 */ /* 0x000fc4000800063f */
[----:B------:R-:W-:Y:S02]  /*ad90*/  USHF.L.U32 UR21, UR5, 0xc, URZ ;  /* 0x0000000c05157899 */ /* 0x000fe4000800063f */
[----:B------:R-:W-:Y:S02]  /*ada0*/  ULOP3.LUT UR5, UR5, 0xfffffffc, URZ, 0xc0, !UPT ;  /* 0xfffffffc05057892 */ /* 0x000fe4000f8ec03f */
[----:B------:R-:W-:Y:S02]  /*adb0*/  UISETP.GT.U32.AND UP0, UPT, UR4, 0xffff, UPT ;  /* 0x0000ffff0400788c */ /* 0x000fe4000bf04070 */
[----:B------:R-:W-:Y:S02]  /*adc0*/  ULOP3.LUT UR7, UR5, 0x1, URZ, 0xfc, !UPT ;  /* 0x0000000105077892 */ /* 0x000fe4000f8efc3f */
[----:B------:R-:W-:Y:S02]  /*add0*/  ULOP3.LUT UR8, UR5, 0x2, URZ, 0xfc, !UPT ;  /* 0x0000000205087892 */ /* 0x000fe4000f8efc3f */
[----:B------:R-:W-:-:S02]  /*ade0*/  USHF.L.U32 UR6, UR9, UR5, URZ ;  /* 0x0000000509067299 */ /* 0x000fc4000800063f */
[----:B------:R-:W-:Y:S02]  /*adf0*/  ULOP3.LUT UR5, UR5, 0x3, URZ, 0xfc, !UPT ;  /* 0x0000000305057892 */ /* 0x000fe4000f8efc3f */
[----:B------:R-:W-:Y:S02]  /*ae00*/  USHF.L.U32 UR7, UR9, UR7, URZ ;  /* 0x0000000709077299 */ /* 0x000fe4000800063f */
[----:B------:R-:W-:Y:S02]  /*ae10*/  USHF.L.U32 UR8, UR9, UR8, URZ ;  /* 0x0000000809087299 */ /* 0x000fe4000800063f */
[----:B------:R-:W-:Y:S02]  /*ae20*/  USEL UR4, UR4, 0xffff, !UP0 ;  /* 0x0000ffff04047887 */ /* 0x000fe4000c000000 */
[----:B------:R-:W-:Y:S02]  /*ae30*/  USHF.L.U32 UR5, UR9, UR5, URZ ;  /* 0x0000000509057299 */ /* 0x000fe4000800063f */
[----:B------:R-:W-:-:S02]  /*ae40*/  ULOP3.LUT UR6, UR8, UR6, UR7, 0xfe, !UPT ;  /* 0x0000000608067292 */ /* 0x000fc4000f8efe07 */
[----:B------:R-:W-:Y:S02]  /*ae50*/  ULOP3.LUT UR4, UR4, 0xffff, URZ, 0xc0, !UPT ;  /* 0x0000ffff04047892 */ /* 0x000fe4000f8ec03f */
[----:B------:R-:W-:Y:S02]  /*ae60*/  ULOP3.LUT UR15, UR15, 0xc0, URZ, 0xc0, !UPT ;  /* 0x000000c00f0f7892 */ /* 0x000fe4000f8ec03f */
[----:B------:R-:W-:Y:S02]  /*ae70*/  ULOP3.LUT UR21, UR21, 0x3000, URZ, 0xc0, !UPT ;  /* 0x0000300015157892 */ /* 0x000fe4000f8ec03f */
[----:B------:R-:W-:Y:S02]  /*ae80*/  ULOP3.LUT UR23, UR6, UR5, URZ, 0xfc, !UPT ;  /* 0x0000000506177292 */ /* 0x000fe4000f8efc3f */
[----:B------:R-:W-:-:S12]  /*ae90*/  USHF.L.U32 UR29, UR29, UR4, URZ ;  /* 0x000000041d1d7299 */ /* 0x000fd8000800063f */
.L_x_306:
[----:B------:R-:W-:-:S03]  /*aea0*/  UMOV UR4, 0xffffffff ;  /* 0xffffffff00047882 */ /* 0x000fc60000000000 */
[----:B------:R-:W-:Y:S05]  /*aeb0*/  BRA.DIV UR4, `(.L_x_295) ;  /* 0x0000000e04dc7947 */ /* 0x000fea000b800000 */
[----:B------:R-:W-:-:S13]  /*aec0*/  ELECT P6, URZ, PT ;  /* 0x00000000003f782f */ /* 0x000fda00038c0000 */
.L_x_317:
[----:B------:R-:W0:Y:S01]  /*aed0*/  LDC R3, c[0x0][0x28c] ;  /* 0x0000a300ff037b82 */ /* 0x000e220000000800 */
[----:B------:R-:W-:Y:S01]  /*aee0*/  BSSY B1, `(.L_x_296) ;  /* 0x000004a000017945 */ /* 0x000fe20003800000 */
[----:B0-----:R-:W-:-:S13]  /*aef0*/  ISETP.LT.OR P6, PT, R3, 0x1, !P6 ;  /* 0x000000010300780c */ /* 0x001fda00077c1670 */
[----:B------:R-:W-:Y:S05]  /*af00*/  @P6 BRA `(.L_x_297) ;  /* 0x00000004001c6947 */ /* 0x000fea0003800000 */
[----:B------:R-:W-:Y:S01]  /*af10*/  LEA R18, R18, UR47, 0x1 ;  /* 0x0000002f12127c11 */ /* 0x000fe2000f8e08ff */
[----:B------:R-:W-:Y:S01]  /*af20*/  IMAD.MOV.U32 R11, RZ, RZ, RZ ;  /* 0x000000ffff0b7224 */ /* 0x000fe200078e00ff */
[----:B------:R-:W-:Y:S01]  /*af30*/  LEA R6, R2, UR15, 0x8 ;  /* 0x0000000f02067c11 */ /* 0x000fe2000f8e40ff */
[----:B------:R-:W-:Y:S02]  /*af40*/  IMAD.U32 R12, RZ, RZ, UR43 ;  /* 0x0000002bff0c7e24 */ /* 0x000fe4000f8e00ff */
[----:B------:R-:W-:Y:S02]  /*af50*/  IMAD.MOV.U32 R2, RZ, RZ, R9 ;  /* 0x000000ffff027224 */ /* 0x000fe400078e0009 */
[----:B------:R-:W-:Y:S02]  /*af60*/  IMAD.MOV.U32 R3, RZ, RZ, R8 ;  /* 0x000000ffff037224 */ /* 0x000fe400078e0008 */
[----:B------:R-:W-:-:S07]  /*af70*/  IMAD.SHL.U32 R18, R18, 0x20, RZ ;  /* 0x0000002012127824 */ /* 0x000fce00078e00ff */
.L_x_301:
[----:B------:R-:W0:Y:S01]  /*af80*/  S2R R5, SR_CgaCtaId ;  /* 0x0000000000057919 */ /* 0x000e220000008800 */
[----:B------:R-:W-:-:S04]  /*af90*/  MOV R4, 0x400 ;  /* 0x0000040000047802 */ /* 0x000fc80000000f00 */
[----:B0-----:R-:W-:Y:S02]  /*afa0*/  LEA R10, R5, R4, 0x18 ;  /* 0x00000004050a7211 */ /* 0x001fe400078ec0ff */
[----:B------:R-:W-:Y:S01]  /*afb0*/  SHF.L.U32 R4, R2, 0x1f, RZ ;  /* 0x0000001f02047819 */ /* 0x000fe200000006ff */
[----:B------:R-:W0:Y:S02]  /*afc0*/  @!P3 LDC R5, c[0x0][0x500] ;  /* 0x00014000ff05bb82 */ /* 0x000e240000000800 */
[----:B------:R-:W-:-:S04]  /*afd0*/  IMAD R7, R3, 0x8, R10 ;  /* 0x0000000803077824 */ /* 0x000fc800078e020a */
[----:B------:R-:W1:Y:S02]  /*afe0*/  SYNCS.PHASECHK.TRANS64.TRYWAIT P1, [R7+URZ+0x10], R4 ;  /* 0x00001004070075a7 */ /* 0x000e64000802017f */
[----:B-1----:R-:W-:Y:S05]  /*aff0*/  @!P1 BRA `(.L_x_298) ;  /* 0x0000000c00ac9947 */ /* 0x002fea0003800000 */
.L_x_318:
[----:B------:R-:W-:Y:S01]  /*b000*/  UPRMT UR4, UR46, 0x9910, URZ ;  /* 0x000099102e047896 */ /* 0x000fe2000800003f */
[----:B0-----:R0:W-:Y:S03]  /*b010*/  @!P3 SYNCS.ARRIVE.TRANS64 RZ, [R7+URZ], R5 ;  /* 0x0000000507ffb9a7 */ /* 0x0011e6000800003f */
[----:B------:R-:W-:-:S06]  /*b020*/  UISETP.NE.AND UP0, UPT, UR4, 0x2, UPT ;  /* 0x000000020400788c */ /* 0x000fcc000bf05270 */
[----:B------:R-:W-:-:S13]  /*b030*/  PLOP3.LUT P1, PT, PT, PT, UP0, 0x80, 0x0 ;  /* 0x000000000000781c */ /* 0x000fda0003f2f008 */
[----:B0-----:R-:W-:Y:S05]  /*b040*/  @P1 BRA `(.L_x_299) ;  /* 0x0000000000041947 */ /* 0x001fea0003800000 */
[----:B------:R-:W-:Y:S01]  /*b050*/  BPT.TRAP 0x1 ;  /* 0x000000040000795c */ /* 0x000fe20000300000 */
.L_x_299:
[----:B------:R-:W-:Y:S05]  /*b060*/  @P0 BRA `(.L_x_300) ;  /* 0x0000000000040947 */ /* 0x000fea0003800000 */
[----:B------:R-:W-:Y:S01]  /*b070*/  BPT.TRAP 0x1 ;  /* 0x000000040000795c */ /* 0x000fe20000300000 */
.L_x_300:
[C---:B-1----:R-:W-:Y:S01]  /*b080*/  LEA R4, R3.reuse, UR47, 0x2 ;  /* 0x0000002f03047c11 */ /* 0x042fe2000f8e10ff */
[----:B------:R-:W-:Y:S01]  /*b090*/  VIADD R12, R12, 0xffffffff ;  /* 0xffffffff0c0c7836 */ /* 0x000fe20000000000 */
[----:B------:R-:W-:Y:S01]  /*b0a0*/  LEA R5, R3, UR21, 0xf ;  /* 0x0000001503057c11 */ /* 0x000fe2000f8e78ff */
[----:B------:R-:W-:Y:S01]  /*b0b0*/  UIADD3 UR4, UP0, UR30, 0xf0, URZ ;  /* 0x000000f01e047890 */ /* 0x000fe2000ff1e03f */
[----:B------:R-:W-:Y:S01]  /*b0c0*/  R2UR UR34, R11 ;  /* 0x000000000b2272ca */ /* 0x000fe200000e0000 */
[----:B------:R-:W-:Y:S01]  /*b0d0*/  IMAD.SHL.U32 R4, R4, 0x800, RZ ;  /* 0x0000080004047824 */ /* 0x000fe200078e00ff */
[----:B------:R-:W-:Y:S01]  /*b0e0*/  R2UR UR33, R7 ;  /* 0x00000000072172ca */ /* 0x000fe200000e0000 */
[--C-:B------:R-:W-:Y:S01]  /*b0f0*/  IMAD R5, R5, 0x2, R10.reuse ;  /* 0x0000000205057824 */ /* 0x100fe200078e020a */
[----:B------:R-:W-:Y:S01]  /*b100*/  R2UR UR36, R19 ;  /* 0x00000000132472ca */ /* 0x000fe200000e0000 */
[----:B------:R-:W-:Y:S01]  /*b110*/  IMAD R4, R4, 0x2, R10 ;  /* 0x0000000204047824 */ /* 0x000fe200078e020a */
[----:B------:R-:W-:Y:S01]  /*b120*/  R2UR UR35, R18 ;  /* 0x00000000122372ca */ /* 0x000fe200000e0000 */
[----:B------:R-:W-:Y:S01]  /*b130*/  UIADD3 UR44, UP1, UR30, 0x1f0, URZ ;  /* 0x000001f01e2c7890 */ /* 0x000fe2000ff3e03f */
[----:B------:R-:W-:Y:S01]  /*b140*/  R2UR UR8, R5 ;  /* 0x00000000050872ca */ /* 0x000fe200000e0000 */
[----:B------:R-:W-:Y:S01]  /*b150*/  UIADD3.X UR5, URZ, UR31, URZ, UP0, !UPT ;  /* 0x0000001f3f057290 */ /* 0x000fe200087fe43f */
[----:B------:R-:W-:Y:S01]  /*b160*/  R2UR UR24, R4 ;  /* 0x00000000041872ca */ /* 0x000fe200000e0000 */
[----:B------:R-:W-:Y:S01]  /*b170*/  UPRMT UR48, URZ, 0x5410, UR29 ;  /* 0x000054103f307896 */ /* 0x000fe2000800001d */
[----:B------:R-:W-:Y:S01]  /*b180*/  R2UR UR19, R6 ;  /* 0x00000000061372ca */ /* 0x000fe200000e0000 */
[----:B------:R-:W-:Y:S01]  /*b190*/  UIADD3 UR26, UR34, 0x40, URZ ;  /* 0x00000040221a7890 */ /* 0x000fe2000fffe03f */
[----:B------:R-:W-:Y:S01]  /*b1a0*/  ISETP.GT.AND P2, PT, R12, 0x1, PT ;  /* 0x000000010c00780c */ /* 0x000fe20003f44270 */
[----:B------:R-:W-:Y:S01]  /*b1b0*/  UIADD3.X UR45, URZ, UR31, URZ, UP1, !UPT ;  /* 0x0000001f3f2d7290 */ /* 0x000fe20008ffe43f */
[----:B------:R-:W-:Y:S01]  /*b1c0*/  VIADD R3, R3, 0x1 ;  /* 0x0000000103037836 */ /* 0x000fe20000000000 */
[----:B------:R-:W-:Y:S01]  /*b1d0*/  UPRMT UR49, URZ, 0x5410, UR23 ;  /* 0x000054103f317896 */ /* 0x000fe20008000017 */
[----:B------:R-:W-:Y:S01]  /*b1e0*/  VIADD R11, R11, 0x80 ;  /* 0x000000800b0b7836 */ /* 0x000fe20000000000 */
[----:B------:R-:W-:Y:S01]  /*b1f0*/  UMOV UR6, 0x0 ;  /* 0x0000000000067882 */ /* 0x000fe20000000000 */
[----:B------:R-:W-:Y:S01]  /*b200*/  UMOV UR7, 0x10000000 ;  /* 0x1000000000077882 */ /* 0x000fe20000000000 */
[----:B------:R-:W-:Y:S01]  /*b210*/  UIADD3 UR16, UR8, 0x8100, URZ ;  /* 0x0000810008107890 */ /* 0x000fe2000fffe03f */
[----:B------:R-:W-:Y:S01]  /*b220*/  ISETP.NE.AND P1, PT, R3, 0x2, PT ;  /* 0x000000020300780c */ /* 0x000fe20003f25270 */
[----:B------:R-:W-:-:S02]  /*b230*/  UIADD3 UR32, UR24, 0x100, URZ ;  /* 0x0000010018207890 */ /* 0x000fc4000fffe03f */
[----:B------:R-:W-:Y:S01]  /*b240*/  UIADD3 UR24, UR24, 0x2100, URZ ;  /* 0x0000210018187890 */ /* 0x000fe2000fffe03f */
[----:B------:R-:W-:Y:S01]  /*b250*/  SEL R5, RZ, 0x1, P1 ;  /* 0x00000001ff057807 */ /* 0x000fe20000800000 */
[----:B------:R-:W-:Y:S01]  /*b260*/  UIADD3 UR8, UR8, 0x10100, URZ ;  /* 0x0001010008087890 */ /* 0x000fe2000fffe03f */
[----:B------:R-:W-:Y:S01]  /*b270*/  SEL R3, R3, RZ, P1 ;  /* 0x000000ff03037207 */ /* 0x000fe20000800000 */
[----:B------:R-:W-:Y:S01]  /*b280*/  UMOV UR25, UR33 ;  /* 0x0000002100197c82 */ /* 0x000fe20008000000 */
[----:B------:R-:W-:Y:S01]  /*b290*/  UMOV UR28, UR36 ;  /* 0x00000024001c7c82 */ /* 0x000fe20008000000 */
[----:B------:R-:W-:Y:S01]  /*b2a0*/  UMOV UR27, UR35 ;  /* 0x00000023001b7c82 */ /* 0x000fe20008000000 */
[----:B------:R-:W-:Y:S01]  /*b2b0*/  UMOV UR17, UR33 ;  /* 0x0000002100117c82 */ /* 0x000fe20008000000 */
[----:B------:R-:W-:Y:S01]  /*b2c0*/  UMOV UR18, UR34 ;  /* 0x0000002200127c82 */ /* 0x000fe20008000000 */
[----:B------:R-:W-:Y:S01]  /*b2d0*/  UMOV UR20, UR36 ;  /* 0x0000002400147c82 */ /* 0x000fe20008000000 */
[----:B------:R0:W-:Y:S01]  /*b2e0*/  UTMALDG.3D.MULTICAST [UR32], [UR4], UR48, desc[UR6] ;  /* 0x00000620040073b4 */ /* 0x0001e20008011830 */
[----:B------:R-:W-:Y:S01]  /*b2f0*/  UMOV UR9, UR33 ;  /* 0x0000002100097c82 */ /* 0x000fe20008000000 */
[----:B------:R-:W-:Y:S01]  /*b300*/  UMOV UR11, UR19 ;  /* 0x00000013000b7c82 */ /* 0x000fe20008000000 */
[----:B------:R-:W-:Y:S01]  /*b310*/  UMOV UR12, UR36 ;  /* 0x00000024000c7c82 */ /* 0x000fe20008000000 */
[----:B------:R-:W-:Y:S01]  /*b320*/  UMOV UR10, UR26 ;  /* 0x0000001a000a7c82 */ /* 0x000fe20008000000 */
[----:B------:R-:W-:Y:S01]  /*b330*/  LOP3.LUT R2, R2, R5, RZ, 0x3c, !PT ;  /* 0x0000000502027212 */ /* 0x000fe200078e3cff */
[----:B------:R0:W-:Y:S01]  /*b340*/  UTMALDG.3D.MULTICAST [UR24], [UR4], UR48, desc[UR6] ;  /* 0x00000618040073b4 */ /* 0x0001e20008011830 */
[----:B------:R0:W-:Y:S01]  /*b350*/  UTMALDG.3D.MULTICAST [UR16], [UR44], UR49, desc[UR6] ;  /* 0x000006102c0073b4 */ /* 0x0001e20008011831 */
[----:B------:R0:W-:Y:S02]  /*b360*/  UTMALDG.3D.MULTICAST [UR8], [UR44], UR49, desc[UR6] ;  /* 0x000006082c0073b4 */ /* 0x0001e40008011831 */
[----:B0-----:R-:W-:Y:S05]  /*b370*/  @P2 BRA `(.L_x_301) ;  /* 0xfffffffc00002947 */ /* 0x001fea000383ffff */
.L_x_297:
[----:B------:R-:W-:Y:S05]  /*b380*/  BSYNC B1 ;  /* 0x0000000000017941 */ /* 0x000fea0003800000 */
.L_x_296:
[----:B------:R-:W-:Y:S01]  /*b390*/  LOP3.LUT P4, RZ, R0, 0xff, RZ, 0xc0, !PT ;  /* 0x000000ff00ff7812 */ /* 0x000fe2000788c0ff */
[----:B------:R-:W-:Y:S01]  /*b3a0*/  VIADD R8, R8, UR37 ;  /* 0x0000002508087c36 */ /* 0x000fe20008000000 */
[----:B------:R-:W-:Y:S01]  /*b3b0*/  ULDC.64 UR4, c[0x0][0x650] ;  /* 0x0001940000047ab9 */ /* 0x000fe20000000a00 */
[----:B------:R-:W-:Y:S01]  /*b3c0*/  BSSY B1, `(.L_x_302) ;  /* 0x000006f000017945 */ /* 0x000fe20003800000 */
[----:B------:R-:W-:Y:S02]  /*b3d0*/  IMAD.MOV.U32 R18, RZ, RZ, -0x1 ;  /* 0xffffffffff127424 */ /* 0x000fe400078e00ff */
[----:B------:R-:W-:Y:S01]  /*b3e0*/  SHF.R.U32.HI R0, RZ, 0x1, R8 ;  /* 0x00000001ff007819 */ /* 0x000fe20000011608 */
[----:B------:R-:W-:Y:S01]  /*b3f0*/  IMAD.MOV.U32 R19, RZ, RZ, -0x1 ;  /* 0xffffffffff137424 */ /* 0x000fe200078e00ff */
[----:B------:R-:W-:Y:S02]  /*b400*/  ISETP.GT.U32.AND P1, PT, R8, 0x1, PT ;  /* 0x000000010800780c */ /* 0x000fe40003f24070 */
[----:B------:R-:W-:-:S02]  /*b410*/  LOP3.LUT R0, R0, 0x1, RZ, 0xc0, !PT ;  /* 0x0000000100007812 */ /* 0x000fc400078ec0ff */
[----:B------:R-:W-:Y:S01]  /*b420*/  LOP3.LUT R8, R8, 0x1, RZ, 0xc0, !PT ;  /* 0x0000000108087812 */ /* 0x000fe200078ec0ff */
[----:B------:R-:W0:Y:S01]  /*b430*/  @P4 S2R R3, SR_CgaCtaId ;  /* 0x0000000000034919 */ /* 0x000e220000008800 */
[----:B------:R-:W-:Y:S02]  /*b440*/  @P4 MOV R2, 0x400 ;  /* 0x0000040000024802 */ /* 0x000fe40000000f00 */
[----:B------:R-:W-:Y:S02]  /*b450*/  ISETP.NE.U32.AND P2, PT, R0, 0x1, PT ;  /* 0x000000010000780c */ /* 0x000fe40003f45070 */
[----:B0-----:R-:W-:Y:S01]  /*b460*/  @P4 LEA R2, R3, R2, 0x18 ;  /* 0x0000000203024211 */ /* 0x001fe200078ec0ff */
[----:B------:R-:W-:-:S03]  /*b470*/  IMAD.U32 R3, RZ, RZ, UR37 ;  /* 0x00000025ff037e24 */ /* 0x000fc6000f8e00ff */
[----:B------:R0:W-:Y:S01]  /*b480*/  @P4 SYNCS.ARRIVE.TRANS64.A1T0 RZ, [R2+URZ+0x58], RZ ;  /* 0x000058ff02ff49a7 */ /* 0x0001e2000810003f */
[----:B------:R-:W-:Y:S02]  /*b490*/  IADD3 R16, P4, R16, UR38, RZ ;  /* 0x0000002610107c10 */ /* 0x000fe4000ff9e0ff */
[----:B------:R-:W-:Y:S02]  /*b4a0*/  ISETP.LT.U32.AND P1, PT, R3, 0x2, P1 ;  /* 0x000000020300780c */ /* 0x000fe40000f21070 */
[----:B------:R-:W-:Y:S02]  /*b4b0*/  IADD3.X R17, R17, UR41, RZ, P4, !PT ;  /* 0x0000002911117c10 */ /* 0x000fe4000a7fe4ff */
[----:B------:R-:W-:Y:S02]  /*b4c0*/  ISETP.GE.U32.AND P4, PT, R16, UR4, PT ;  /* 0x0000000410007c0c */ /* 0x000fe4000bf86070 */
[----:B------:R-:W-:Y:S02]  /*b4d0*/  SEL R0, RZ, 0x1, !P1 ;  /* 0x00000001ff007807 */ /* 0x000fe40004800000 */
[----:B------:R-:W-:-:S02]  /*b4e0*/  ISETP.GE.U32.AND.EX P1, PT, R17, UR5, PT, P4 ;  /* 0x0000000511007c0c */ /* 0x000fc4000bf26140 */
[----:B------:R-:W-:Y:S02]  /*b4f0*/  ISETP.GT.U32.AND P2, PT, R3, 0x1, !P2 ;  /* 0x000000010300780c */ /* 0x000fe40005744070 */
[----:B------:R-:W-:Y:S02]  /*b500*/  PRMT R3, RZ, 0x7610, R3 ;  /* 0x00007610ff037816 */ /* 0x000fe40000000003 */
[----:B0-----:R-:W-:-:S04]  /*b510*/  SEL R2, RZ, 0x1, !P2 ;  /* 0x00000001ff027807 */ /* 0x001fc80005000000 */
[--C-:B------:R-:W-:Y:S01]  /*b520*/  LOP3.LUT R9, R2, R9, R0.reuse, 0x96, !PT ;  /* 0x0000000902097212 */ /* 0x100fe200078e9600 */
[----:B------:R-:W-:Y:S01]  /*b530*/  IMAD.MOV.U32 R2, RZ, RZ, -0x1 ;  /* 0xffffffffff027424 */ /* 0x000fe200078e00ff */
[----:B------:R-:W-:Y:S01]  /*b540*/  PRMT R0, RZ, 0x7610, R0 ;  /* 0x00007610ff007816 */ /* 0x000fe20000000000 */
[----:B------:R-:W-:Y:S06]  /*b550*/  @P1 BRA `(.L_x_303) ;  /* 0x0000000400541947 */ /* 0x000fec0003800000 */
[----:B------:R-:W0:Y:S01]  /*b560*/  S2UR UR4, SR_CTAID.X ;  /* 0x00000000000479c3 */ /* 0x000e220000002500 */
[----:B------:R-:W-:Y:S01]  /*b570*/  ULDC.64 UR6, c[0x0][0x628] ;  /* 0x00018a0000067ab9 */ /* 0x000fe20000000a00 */
[----:B------:R-:W-:Y:S01]  /*b580*/  ULDC UR5, c[0x0][0x150] ;  /* 0x0000540000057ab9 */ /* 0x000fe20000000800 */
[----:B------:R-:W-:Y:S01]  /*b590*/  ISETP.NE.U32.AND P1, PT, RZ, UR6, PT ;  /* 0x00000006ff007c0c */ /* 0x000fe2000bf25070 */
[----:B------:R-:W-:Y:S01]  /*b5a0*/  ULDC UR8, c[0x0][0x630] ;  /* 0x00018c0000087ab9 */ /* 0x000fe20000000800 */
[----:B------:R-:W-:Y:S01]  /*b5b0*/  ULDC UR10, c[0x0][0x154] ;  /* 0x00005500000a7ab9 */ /* 0x000fe20000000800 */
[----:B------:R-:W-:Y:S01]  /*b5c0*/  IMAD.MOV.U32 R2, RZ, RZ, R16 ;  /* 0x000000ffff027224 */ /* 0x000fe200078e0010 */
[----:B------:R-:W-:Y:S01]  /*b5d0*/  ISETP.NE.AND.EX P1, PT, RZ, UR7, PT, P1 ;  /* 0x00000007ff007c0c */ /* 0x000fe2000bf25310 */
[----:B------:R-:W1:Y:S01]  /*b5e0*/  S2UR UR9, SR_CTAID.Y ;  /* 0x00000000000979c3 */ /* 0x000e620000002600 */
[----:B0-----:R-:W-:-:S05]  /*b5f0*/  I2FP.F32.U32 R3, UR4 ;  /* 0x0000000400037c45 */ /* 0x001fca0008201000 */
[----:B------:R-:W-:Y:S01]  /*b600*/  FMUL R10, R3, UR5 ;  /* 0x00000005030a7c20 */ /* 0x000fe20008400000 */
[----:B------:R-:W-:-:S05]  /*b610*/  IMAD.MOV.U32 R3, RZ, RZ, R17 ;  /* 0x000000ffff037224 */ /* 0x000fca00078e0011 */
[----:B------:R-:W-:Y:S05]  /*b620*/  @!P1 BRA `(.L_x_304) ;  /* 0x0000000000289947 */ /* 0x000fea0003800000 */
[----:B------:R-:W-:Y:S02]  /*b630*/  ULDC UR5, c[0x0][0x634] ;  /* 0x00018d0000057ab9 */ /* 0x000fe40000000800 */
[----:B------:R-:W-:-:S05]  /*b640*/  IADD3 R7, P1, R16, UR5, RZ ;  /* 0x0000000510077c10 */ /* 0x000fca000ff3e0ff */
[----:B------:R-:W-:-:S04]  /*b650*/  IMAD.X R11, RZ, RZ, R17, P1 ;  /* 0x000000ffff0b7224 */ /* 0x000fc800008e0611 */
[----:B------:R-:W-:-:S04]  /*b660*/  IMAD.WIDE.U32 R4, R11, UR6, RZ ;  /* 0x000000060b047c25 */ /* 0x000fc8000f8e00ff */
[----:B------:R-:W-:-:S04]  /*b670*/  IMAD.WIDE.U32 R4, P1, R7, UR7, R4 ;  /* 0x0000000707047c25 */ /* 0x000fc8000f820004 */
[----:B------:R-:W-:-:S04]  /*b680*/  IMAD.WIDE.U32 R6, R7, UR6, RZ ;  /* 0x0000000607067c25 */ /* 0x000fc8000f8e00ff */
[----:B------:R-:W-:Y:S01]  /*b690*/  IMAD.X R3, RZ, RZ, RZ, P1 ;  /* 0x000000ffff037224 */ /* 0x000fe200008e06ff */
[----:B------:R-:W-:Y:S01]  /*b6a0*/  IADD3 RZ, P1, R7, R4, RZ ;  /* 0x0000000407ff7210 */ /* 0x000fe20007f3e0ff */
[----:B------:R-:W-:-:S04]  /*b6b0*/  IMAD.MOV.U32 R2, RZ, RZ, R5 ;  /* 0x000000ffff027224 */ /* 0x000fc800078e0005 */
[----:B------:R-:W-:-:S08]  /*b6c0*/  IMAD.WIDE.U32.X R2, R11, UR7, R2, P1 ;  /* 0x000000070b027c25 */ /* 0x000fd000088e0402 */
.L_x_304:
[--C-:B------:R-:W-:Y:S01]  /*b6d0*/  SHF.R.U64 R19, R2, UR8, R3.reuse ;  /* 0x0000000802137c19 */ /* 0x100fe20008001203 */
[----:B------:R-:W0:Y:S01]  /*b6e0*/  F2I.U32.TRUNC.NTZ R10, R10 ;  /* 0x0000000a000a7305 */ /* 0x000e22000020f000 */
[----:B------:R-:W-:Y:S01]  /*b6f0*/  SHF.R.U32.HI R2, RZ, UR8, R3 ;  /* 0x00000008ff027c19 */ /* 0x000fe20008011603 */
[----:B------:R-:W-:Y:S01]  /*b700*/  ULDC.64 UR6, c[0x0][0x620] ;  /* 0x0001880000067ab9 */ /* 0x000fe20000000a00 */
[----:B------:R-:W-:Y:S01]  /*b710*/  IADD3 R5, P1, RZ, -R19, RZ ;  /* 0x80000013ff057210 */ /* 0x000fe20007f3e0ff */
[----:B------:R-:W2:Y:S01]  /*b720*/  LDC R15, c[0x0][0x610] ;  /* 0x00018400ff0f7b82 */ /* 0x000ea20000000800 */
[----:B-1----:R-:W-:Y:S01]  /*b730*/  I2FP.F32.U32 R4, UR9 ;  /* 0x0000000900047c45 */ /* 0x002fe20008201000 */
[----:B------:R-:W-:Y:S01]  /*b740*/  ULDC UR8, c[0x0][0x658] ;  /* 0x0001960000087ab9 */ /* 0x000fe20000000800 */
[----:B------:R-:W-:Y:S01]  /*b750*/  ULDC UR12, c[0x0][0x648] ;  /* 0x00019200000c7ab9 */ /* 0x000fe20000000800 */
[----:B------:R-:W-:Y:S02]  /*b760*/  IMAD.X R2, RZ, RZ, ~R2, P1 ;  /* 0x000000ffff027224 */ /* 0x000fe400008e0e02 */
[----:B------:R-:W-:Y:S01]  /*b770*/  FMUL R6, R4, UR10 ;  /* 0x0000000a04067c20 */ /* 0x000fe20008400000 */
[----:B------:R-:W-:Y:S01]  /*b780*/  ULDC.64 UR10, c[0x0][0x640] ;  /* 0x00019000000a7ab9 */ /* 0x000fe20000000a00 */
[----:B------:R-:W-:Y:S01]  /*b790*/  IMAD R4, R2, UR6, RZ ;  /* 0x0000000602047c24 */ /* 0x000fe2000f8e02ff */
[----:B------:R-:W-:Y:S01]  /*b7a0*/  ISETP.NE.U32.AND P1, PT, RZ, UR10, PT ;  /* 0x0000000aff007c0c */ /* 0x000fe2000bf25070 */
[C---:B------:R-:W-:Y:S01]  /*b7b0*/  IMAD.WIDE.U32 R2, R5.reuse, UR6, R16 ;  /* 0x0000000605027c25 */ /* 0x040fe2000f8e0010 */
[----:B0-----:R-:W-:Y:S01]  /*b7c0*/  R2UR UR5, R10 ;  /* 0x000000000a0572ca */ /* 0x001fe200000e0000 */
[----:B------:R-:W0:Y:S01]  /*b7d0*/  F2I.U32.TRUNC.NTZ R6, R6 ;  /* 0x0000000600067305 */ /* 0x000e22000020f000 */
[----:B------:R-:W-:Y:S01]  /*b7e0*/  ULDC UR6, c[0x0][0x618] ;  /* 0x0001860000067ab9 */ /* 0x000fe20000000800 */
[----:B------:R-:W-:Y:S01]  /*b7f0*/  IMAD R5, R5, UR7, R4 ;  /* 0x0000000705057c24 */ /* 0x000fe2000f8e0204 */
[----:B------:R-:W-:-:S03]  /*b800*/  ISETP.NE.AND.EX P1, PT, RZ, UR11, PT, P1 ;  /* 0x0000000bff007c0c */ /* 0x000fc6000bf25310 */
[----:B------:R-:W-:-:S05]  /*b810*/  IMAD.IADD R3, R3, 0x1, R5 ;  /* 0x0000000103037824 */ /* 0x000fca00078e0205 */
[--C-:B------:R-:W-:Y:S02]  /*b820*/  SHF.R.U64 R10, R2, UR6, R3.reuse ;  /* 0x00000006020a7c19 */ /* 0x100fe40008001203 */
[----:B------:R-:W-:Y:S01]  /*b830*/  SHF.R.U32.HI R3, RZ, UR6, R3 ;  /* 0x00000006ff037c19 */ /* 0x000fe20008011603 */
[----:B------:R-:W-:Y:S01]  /*b840*/  ULDC UR6, c[0x0][0x608] ;  /* 0x0001820000067ab9 */ /* 0x000fe20000000800 */
[----:B0-----:R-:W-:Y:S02]  /*b850*/  R2UR UR7, R6 ;  /* 0x00000000060772ca */ /* 0x001fe400000e0000 */
[--C-:B------:R-:W-:Y:S02]  /*b860*/  SHF.R.U64 R12, R10, UR6, R3.reuse ;  /* 0x000000060a0c7c19 */ /* 0x100fe40008001203 */
[----:B------:R-:W-:Y:S01]  /*b870*/  SHF.R.U32.HI R3, RZ, UR6, R3 ;  /* 0x00000006ff037c19 */ /* 0x000fe20008011603 */
[----:B------:R-:W-:-:S03]  /*b880*/  UIADD3 UR6, -UR5, URZ, URZ ;  /* 0x0000003f05067290 */ /* 0x000fc6000fffe13f */
[--C-:B------:R-:W-:Y:S01]  /*b890*/  SHF.R.U64 R13, R12, UR8, R3.reuse ;  /* 0x000000080c0d7c19 */ /* 0x100fe20008001203 */
[----:B------:R-:W-:Y:S01]  /*b8a0*/  ULDC UR5, c[0x0][0x144] ;  /* 0x0000510000057ab9 */ /* 0x000fe20000000800 */
[----:B------:R-:W-:-:S03]  /*b8b0*/  SHF.R.U32.HI R3, RZ, UR8, R3 ;  /* 0x00000008ff037c19 */ /* 0x000fc60008011603 */
[----:B------:R-:W-:Y:S01]  /*b8c0*/  IMAD.MOV.U32 R2, RZ, RZ, R13 ;  /* 0x000000ffff027224 */ /* 0x000fe200078e000d */
[----:B------:R-:W-:Y:S06]  /*b8d0*/  @!P1 BRA `(.L_x_305) ;  /* 0x0000000000289947 */ /* 0x000fec0003800000 */
        /* <DEDUP_REMOVED lines=10> */
.L_x_305:
[----:B------:R-:W-:Y:S01]  /*b980*/  UISETP.NE.AND UP0, UPT, UR40, URZ, UPT ;  /* 0x0000003f2800728c */ /* 0x000fe2000bf05270 */
[----:B------:R-:W-:Y:S01]  /*b990*/  SHF.R.U64 R3, R2, UR12, R3 ;  /* 0x0000000c02037c19 */ /* 0x000fe20008001203 */
[----:B------:R-:W-:Y:S01]  /*b9a0*/  UIADD3 UR7, -UR7, URZ, URZ ;  /* 0x0000003f07077290 */ /* 0x000fe2000fffe13f */
[----:B------:R-:W-:Y:S01]  /*b9b0*/  LOP3.LUT R2, R12, UR22, RZ, 0xc0, !PT ;  /* 0x000000160c027c12 */ /* 0x000fe2000f8ec0ff */
[----:B------:R-:W-:Y:S01]  /*b9c0*/  UIMAD UR4, UR5, UR6, UR4 ;  /* 0x00000006050472a4 */ /* 0x000fe2000f8e0204 */
[----:B------:R-:W-:Y:S01]  /*b9d0*/  LOP3.LUT R5, R10, UR13, RZ, 0xc0, !PT ;  /* 0x0000000d0a057c12 */ /* 0x000fe2000f8ec0ff */
[----:B------:R-:W-:Y:S01]  /*b9e0*/  IMAD.MOV R4, RZ, RZ, -R3 ;  /* 0x000000ffff047224 */ /* 0x000fe200078e0a03 */
[----:B------:R-:W-:Y:S01]  /*b9f0*/  ULDC UR5, c[0x0][0x148] ;  /* 0x0000520000057ab9 */ /* 0x000fe20000000800 */
[----:B------:R-:W-:Y:S01]  /*ba00*/  IMAD R18, R3, UR14, R2 ;  /* 0x0000000e03127c24 */ /* 0x000fe2000f8e0202 */
[----:B------:R-:W-:Y:S01]  /*ba10*/  PLOP3.LUT P1, PT, PT, PT, UP0, 0x80, 0x0 ;  /* 0x000000000000781c */ /* 0x000fe20003f2f008 */
[----:B------:R-:W-:Y:S01]  /*ba20*/  IMAD.MOV.U32 R3, RZ, RZ, 0x1 ;  /* 0x00000001ff037424 */ /* 0x000fe200078e00ff */
[----:B------:R-:W-:-:S03]  /*ba30*/  @UP0 UIMAD UR4, UR5, UR7, UR9 ;  /* 0x00000007050402a4 */ /* 0x000fc6000f8e0209 */
[----:B------:R-:W-:Y:S02]  /*ba40*/  ULDC UR5, c[0x0][0x638] ;  /* 0x00018e0000057ab9 */ /* 0x000fe40000000800 */
[----:B------:R-:W-:Y:S02]  /*ba50*/  IMAD R2, R4, UR5, R13 ;  /* 0x0000000504027c24 */ /* 0x000fe4000f8e020d */
[----:B--2---:R-:W-:Y:S01]  /*ba60*/  IMAD R18, R18, R15, UR4 ;  /* 0x0000000412127e24 */ /* 0x004fe2000f8e020f */
[----:B------:R-:W-:Y:S02]  /*ba70*/  ULDC UR4, c[0x0][0x600] ;  /* 0x0001800000047ab9 */ /* 0x000fe40000000800 */
[----:B------:R-:W-:-:S05]  /*ba80*/  IMAD R5, R2, UR4, R5 ;  /* 0x0000000402057c24 */ /* 0x000fca000f8e0205 */
[----:B------:R-:W-:Y:S02]  /*ba90*/  SEL R2, R5, R18, !P1 ;  /* 0x0000001205027207 */ /* 0x000fe40004800000 */
[----:B------:R-:W-:-:S07]  /*baa0*/  SEL R18, R18, R5, !P1 ;  /* 0x0000000512127207 */ /* 0x000fce0004800000 */
.L_x_303:
[----:B------:R-:W-:Y:S05]  /*bab0*/  BSYNC B1 ;  /* 0x0000000000017941 */ /* 0x000fea0003800000 */
.L_x_302:
[----:B------:R-:W-:-:S13]  /*bac0*/  LOP3.LUT P1, RZ, R3, 0xff, RZ, 0xc0, !PT ;  /* 0x000000ff03ff7812 */ /* 0x000fda000782c0ff */
[----:B------:R-:W-:Y:S05]  /*bad0*/  @P1 BRA `(.L_x_306) ;  /* 0xfffffff000f01947 */ /* 0x000fea000383ffff */
[----:B------:R-:W-:Y:S05]  /*bae0*/  BSYNC B0 ;  /* 0x0000000000007941 */ /* 0x000fea0003800000 */
.L_x_294:
[----:B------:R-:W-:-:S03]  /*baf0*/  UMOV UR4, 0xffffffff ;  /* 0xffffffff00047882 */ /* 0x000fc60000000000 */
[----:B------:R-:W-:Y:S05]  /*bb00*/  BRA.DIV UR4, `(.L_x_307) ;  /* 0x0000000204fc7947 */ /* 0x000fea000b800000 */
[----:B------:R-:W-:-:S13]  /*bb10*/  ELECT P6, URZ, PT ;  /* 0x00000000003f782f */ /* 0x000fda00038c0000 */
.L_x_321:
[----:B------:R-:W-:Y:S04]  /*bb20*/  BSSY B0, `(.L_x_308) ;  /* 0x000001a000007945 */ /* 0x000fe80003800000 */
[----:B------:R-:W-:Y:S05]  /*bb30*/  @!P6 BRA `(.L_x_309) ;  /* 0x000000000060e947 */ /* 0x000fea0003800000 */
[----:B------:R-:W-:-:S04]  /*bb40*/  ULOP3.LUT UR4, UR42, 0x2, URZ, 0xfc, !UPT ;  /* 0x000000022a047892 */ /* 0x000fc8000f8efc3f */
[----:B------:R-:W-:-:S06]  /*bb50*/  UISETP.NE.AND UP0, UPT, UR4, 0x3, UPT ;  /* 0x000000030400788c */ /* 0x000fcc000bf05270 */
[----:B------:R-:W-:-:S13]  /*bb60*/  PLOP3.LUT P0, PT, PT, PT, UP0, 0x80, 0x0 ;  /* 0x000000000000781c */ /* 0x000fda0003f0f008 */
[----:B------:R-:W-:Y:S05]  /*bb70*/  @!P0 BRA `(.L_x_310) ;  /* 0x0000000000048947 */ /* 0x000fea0003800000 */
[----:B------:R-:W-:Y:S01]  /*bb80*/  BPT.TRAP 0x1 ;  /* 0x000000040000795c */ /* 0x000fe20000300000 */
.L_x_310:
[----:B------:R-:W0:Y:S01]  /*bb90*/  S2R R3, SR_CgaCtaId ;  /* 0x0000000000037919 */ /* 0x000e220000008800 */
[----:B------:R-:W-:Y:S02]  /*bba0*/  MOV R0, 0x400 ;  /* 0x0000040000007802 */ /* 0x000fe40000000f00 */
[----:B------:R-:W-:Y:S02]  /*bbb0*/  SHF.L.U32 R2, R9, 0x1f, RZ ;  /* 0x0000001f09027819 */ /* 0x000fe400000006ff */
[----:B0-----:R-:W-:-:S05]  /*bbc0*/  LEA R3, R3, R0, 0x18 ;  /* 0x0000000003037211 */ /* 0x001fca00078ec0ff */
[----:B------:R-:W-:-:S04]  /*bbd0*/  VIADD R3, R3, 0x10 ;  /* 0x0000001003037836 */ /* 0x000fc80000000000 */
[C---:B------:R-:W-:Y:S02]  /*bbe0*/  IMAD R5, R8.reuse, 0x8, R3 ;  /* 0x0000000808057824 */ /* 0x040fe400078e0203 */
[----:B------:R-:W-:Y:S02]  /*bbf0*/  VIADD R8, R8, 0x1 ;  /* 0x0000000108087836 */ /* 0x000fe40000000000 */
[----:B------:R-:W0:Y:S03]  /*bc00*/  SYNCS.PHASECHK.TRANS64.TRYWAIT P0, [R5+URZ], R2 ;  /* 0x00000002050075a7 */ /* 0x000e26000800017f */
[----:B------:R-:W-:-:S04]  /*bc10*/  ISETP.NE.AND P1, PT, R8, 0x2, PT ;  /* 0x000000020800780c */ /* 0x000fc80003f25270 */
[----:B------:R-:W-:Y:S02]  /*bc20*/  SEL R0, RZ, 0x1, P1 ;  /* 0x00000001ff007807 */ /* 0x000fe40000800000 */
[----:B------:R-:W-:Y:S02]  /*bc30*/  SEL R8, R8, RZ, P1 ;  /* 0x000000ff08087207 */ /* 0x000fe40000800000 */
[----:B------:R-:W-:Y:S01]  /*bc40*/  LOP3.LUT R0, R9, R0, RZ, 0x3c, !PT ;  /* 0x0000000009007212 */ /* 0x000fe200078e3cff */
[----:B0-----:R-:W-:Y:S06]  /*bc50*/  @!P0 BRA `(.L_x_311) ;  /* 0x0000000000c88947 */ /* 0x001fec0003800000 */
.L_x_322:
[----:B------:R-:W-:Y:S01]  /*bc60*/  IMAD R3, R8, 0x8, R3 ;  /* 0x0000000808037824 */ /* 0x000fe200078e0203 */
[----:B------:R-:W-:-:S07]  /*bc70*/  SHF.L.U32 R0, R0, 0x1f, RZ ;  /* 0x0000001f00007819 */ /* 0x000fce00000006ff */
.L_x_312:
[----:B-1----:R1:W2:Y:S02]  /*bc80*/  SYNCS.PHASECHK.TRANS64.TRYWAIT P0, [R3+URZ], R0 ;  /* 0x00000000030075a7 */ /* 0x0022a4000800017f */
[----:B--2---:R-:W-:Y:S05]  /*bc90*/  @!P0 NANOSLEEP.SYNCS 0x989680 ;  /* 0x009896800000895d */ /* 0x004fea0003900000 */
[----:B------:R-:W2:Y:S02]  /*bca0*/  @!P0 SYNCS.PHASECHK.TRANS64 P0, [R3+URZ], R0 ;  /* 0x00000000030085a7 */ /* 0x000ea4000800007f */
[----:B--2---:R-:W-:Y:S05]  /*bcb0*/  @!P0 BRA `(.L_x_312) ;  /* 0xfffffffc00f08947 */ /* 0x004fea000383ffff */
.L_x_309:
[----:B------:R-:W-:Y:S05]  /*bcc0*/  BSYNC B0 ;  /* 0x0000000000007941 */ /* 0x000fea0003800000 */
.L_x_308:
[----:B------:R-:W-:Y:S05]  /*bcd0*/  EXIT ;  /* 0x000000000000794d */ /* 0x000fea0003800000 */
.L_x_18:
[----:B0-----:R0:W1:Y:S02]  /*bce0*/  SYNCS.PHASECHK.TRANS64.TRYWAIT P0, [R159+URZ], R0 ;  /* 0x000000009f0075a7 */ /* 0x001064000800017f */
[----:B-1----:R-:W-:Y:S05]  /*bcf0*/  @!P0 NANOSLEEP.SYNCS 0x989680 ;  /* 0x009896800000895d */ /* 0x002fea0003900000 */
[----:B------:R-:W1:Y:S02]  /*bd00*/  @!P0 SYNCS.PHASECHK.TRANS64 P0, [R159+URZ], R0 ;  /* 0x000000009f0085a7 */ /* 0x000e64000800007f */
[----:B-1----:R-:W-:Y:S05]  /*bd10*/  @!P0 BRA `(.L_x_18) ;  /* 0xfffffffc00f08947 */ /* 0x002fea000383ffff */
[----:B------:R-:W-:Y:S05]  /*bd20*/  BRA `(.L_x_313) ;  /* 0xffffff5800a07947 */ /* 0x000fea000383ffff */
.L_x_23:
[----:B-1----:R1:W2:Y:S02]  /*bd30*/  SYNCS.PHASECHK.TRANS64.TRYWAIT P1, [R3+URZ], R0 ;  /* 0x00000000030075a7 */ /* 0x0022a4000802017f */
[----:B--2---:R-:W-:Y:S05]  /*bd40*/  @!P1 NANOSLEEP.SYNCS 0x989680 ;  /* 0x009896800000995d */ /* 0x004fea0003900000 */
[----:B------:R-:W2:Y:S02]  /*bd50*/  @!P1 SYNCS.PHASECHK.TRANS64 P1, [R3+URZ], R0 ;  /* 0x00000000030095a7 */ /* 0x000ea4000802007f */
[----:B--2---:R-:W-:Y:S05]  /*bd60*/  @!P1 BRA `(.L_x_23) ;  /* 0xfffffffc00f09947 */ /* 0x004fea000383ffff */
[----:B------:R-:W-:Y:S05]  /*bd70*/  BRA `(.L_x_22) ;  /* 0xffffff5c00107947 */ /* 0x000fea000383ffff */
.L_x_28:
[----:B-1----:R-:W-:-:S04]  /*bd80*/  IMAD.U32 R5, RZ, RZ, UR7 ;  /* 0x00000007ff057e24 */ /* 0x002fc8000f8e00ff */
[----:B------:R1:W2:Y:S03]  /*bd90*/  SYNCS.PHASECHK.TRANS64.TRYWAIT P1, [R5+URZ], R4 ;  /* 0x00000004050075a7 */ /* 0x0002a6000802017f */
[----:B--2---:R-:W-:Y:S05]  /*bda0*/  @!P1 NANOSLEEP.SYNCS 0x989680 ;  /* 0x009896800000995d */ /* 0x004fea0003900000 */
[----:B------:R-:W2:Y:S02]  /*bdb0*/  @!P1 SYNCS.PHASECHK.TRANS64 P1, [R5+URZ], R4 ;  /* 0x00000004050095a7 */ /* 0x000ea4000802007f */
[----:B--2---:R-:W-:Y:S05]  /*bdc0*/  @!P1 BRA `(.L_x_28) ;  /* 0xfffffffc00ec9947 */ /* 0x004fea000383ffff */
[----:B------:R-:W-:Y:S05]  /*bdd0*/  BRA `(.L_x_27) ;  /* 0xffffff60006c7947 */ /* 0x000fea000383ffff */
.L_x_34:
[----:B0-----:R0:W1:Y:S02]  /*bde0*/  SYNCS.PHASECHK.TRANS64.TRYWAIT P0, [R159+URZ+0x10], R0 ;  /* 0x000010009f0075a7 */ /* 0x001064000800017f */
[----:B-1----:R-:W-:Y:S05]  /*bdf0*/  @!P0 NANOSLEEP.SYNCS 0x989680 ;  /* 0x009896800000895d */ /* 0x002fea0003900000 */
[----:B------:R-:W1:Y:S02]  /*be00*/  @!P0 SYNCS.PHASECHK.TRANS64 P0, [R159+URZ+0x10], R0 ;  /* 0x000010009f0085a7 */ /* 0x000e64000800007f */
[----:B-1----:R-:W-:Y:S05]  /*be10*/  @!P0 BRA `(.L_x_34) ;  /* 0xfffffffc00f08947 */ /* 0x002fea000383ffff */
[----:B------:R-:W-:Y:S05]  /*be20*/  BRA `(.L_x_314) ;  /* 0xffffff68004c7947 */ /* 0x000fea000383ffff */
.L_x_295:
[----:B------:R-:W-:Y:S01]  /*be30*/  BSSY B1, `(.L_x_315) ;  /* 0x0000006000017945 */ /* 0x000fe20003800000 */
[----:B------:R-:W-:-:S07]  /*be40*/  IMAD.MOV.U32 R15, RZ, RZ, -0x1 ;  /* 0xffffffffff0f7424 */ /* 0x000fce00078e00ff */
[----:B------:R-:W-:Y:S05]  /*be50*/  WARPSYNC.COLLECTIVE R15, `(.L_x_316) ;  /* 0x000000000f0c7348 */ /* 0x000fea0003c00000 */
[----:B------:R-:W-:Y:S02]  /*be60*/  ELECT P6, UR62, PT ;  /* 0x00000000003e782f */ /* 0x000fe400038c0000 */
[----:B------:R-:W-:Y:S01]  /*be70*/  MOV R14, UR62 ;  /* 0x0000003e000e7c02 */ /* 0x000fe20008000f00 */
[----:B------:R-:W-:Y:S10]  /*be80*/  ENDCOLLECTIVE ;  /* 0x000000000000791b */ /* 0x000ff40003800000 */
.L_x_316:
[----:B------:R-:W-:Y:S05]  /*be90*/  BSYNC B1 ;  /* 0x0000000000017941 */ /* 0x000fea0003800000 */
.L_x_315:
[----:B------:R-:W-:Y:S05]  /*bea0*/  BRA `(.L_x_317) ;  /* 0xfffffff000087947 */ /* 0x000fea000383ffff */
.L_x_298:
[----:B-1----:R1:W2:Y:S02]  /*beb0*/  SYNCS.PHASECHK.TRANS64.TRYWAIT P1, [R7+URZ+0x10], R4 ;  /* 0x00001004070075a7 */ /* 0x0022a4000802017f */
[----:B--2---:R-:W-:Y:S05]  /*bec0*/  @!P1 NANOSLEEP.SYNCS 0x989680 ;  /* 0x009896800000995d */ /* 0x004fea0003900000 */
[----:B------:R-:W2:Y:S02]  /*bed0*/  @!P1 SYNCS.PHASECHK.TRANS64 P1, [R7+URZ+0x10], R4 ;  /* 0x00001004070095a7 */ /* 0x000ea4000802007f */
[----:B--2---:R-:W-:Y:S05]  /*bee0*/  @!P1 BRA `(.L_x_298) ;  /* 0xfffffffc00f09947 */ /* 0x004fea000383ffff */
[----:B------:R-:W-:Y:S05]  /*bef0*/  BRA `(.L_x_318) ;  /* 0xfffffff000407947 */ /* 0x000fea000383ffff */
.L_x_307:
[----:B------:R-:W-:Y:S01]  /*bf00*/  BSSY B0, `(.L_x_319) ;  /* 0x0000006000007945 */ /* 0x000fe20003800000 */
[----:B------:R-:W-:-:S07]  /*bf10*/  IMAD.MOV.U32 R15, RZ, RZ, -0x1 ;  /* 0xffffffffff0f7424 */ /* 0x000fce00078e00ff */
[----:B------:R-:W-:Y:S05]  /*bf20*/  WARPSYNC.COLLECTIVE R15, `(.L_x_320) ;  /* 0x000000000f0c7348 */ /* 0x000fea0003c00000 */
[----:B------:R-:W-:Y:S02]  /*bf30*/  ELECT P6, UR62, PT ;  /* 0x00000000003e782f */ /* 0x000fe400038c0000 */
[----:B------:R-:W-:Y:S01]  /*bf40*/  MOV R14, UR62 ;  /* 0x0000003e000e7c02 */ /* 0x000fe20008000f00 */
[----:B------:R-:W-:Y:S10]  /*bf50*/  ENDCOLLECTIVE ;  /* 0x000000000000791b */ /* 0x000ff40003800000 */
.L_x_320:
[----:B------:R-:W-:Y:S05]  /*bf60*/  BSYNC B0 ;  /* 0x0000000000007941 */ /* 0x000fea0003800000 */
.L_x_319:
[----:B------:R-:W-:Y:S05]  /*bf70*/  BRA `(.L_x_321) ;  /* 0xfffffff800e87947 */ /* 0x000fea000383ffff */
.L_x_311:
[----:B0-----:R0:W1:Y:S02]  /*bf80*/  SYNCS.PHASECHK.TRANS64.TRYWAIT P0, [R5+URZ], R2 ;  /* 0x00000002050075a7 */ /* 0x001064000800017f */
[----:B-1----:R-:W-:Y:S05]  /*bf90*/  @!P0 NANOSLEEP.SYNCS 0x989680 ;  /* 0x009896800000895d */ /* 0x002fea0003900000 */
[----:B------:R-:W1:Y:S02]  /*bfa0*/  @!P0 SYNCS.PHASECHK.TRANS64 P0, [R5+URZ], R2 ;  /* 0x00000002050085a7 */ /* 0x000e64000800007f */
[----:B-1----:R-:W-:Y:S05]  /*bfb0*/  @!P0 BRA `(.L_x_311) ;  /* 0xfffffffc00f08947 */ /* 0x002fea000383ffff */
[----:B------:R-:W-:Y:S05]  /*bfc0*/  BRA `(.L_x_322) ;  /* 0xfffffffc00247947 */ /* 0x000fea000383ffff */
.L_x_323:
[----:B------:R-:W-:-:S00]  /*bfd0*/  BRA `(.L_x_323) ;  /* 0xfffffffc00fc7947 */ /* 0x000fc0000383ffff */
[----:B------:R-:W-:-:S00]  /*bfe0*/  NOP ;  /* 0x0000000000007918 */ /* 0x000fc00000000000 */
        /* <DEDUP_REMOVED lines=9> */
.L_x_324:


//--------------------- .nv.global.init           --------------------------
	.section	.nv.global.init,"aw",@progbits
.nv.global.init:
	.type		$str$22,@object
	.size		$str$22,($str$23 - $str$22)
$str$22:
        /*0000*/ 	.byte	0x6b, 0x5f, 0x74, 0x69, 0x6c, 0x65, 0x5f, 0x63, 0x6f, 0x75, 0x6e, 0x74, 0x20, 0x3e, 0x3d, 0x20
        /*0010*/ 	.byte	0x31, 0x00
	.type		$str$23,@object
	.size		$str$23,(__unnamed_1 - $str$23)
$str$23:
        /*0012*/ 	.byte	0x2f, 0x74, 0x6d, 0x70, 0x2f, 0x63, 0x75, 0x74, 0x6c, 0x61, 0x73, 0x73, 0x5f, 0x73, 0x77, 0x65
        /*0022*/ 	.byte	0x65, 0x70, 0x5f, 0x73, 0x72, 0x63, 0x2f, 0x69, 0x6e, 0x63, 0x6c, 0x75, 0x64, 0x65, 0x2f, 0x63
        /*0032*/ 	.byte	0x75, 0x74, 0x6c, 0x61, 0x73, 0x73, 0x2f, 0x67, 0x65, 0x6d, 0x6d, 0x2f, 0x63, 0x6f, 0x6c, 0x6c
        /*0042*/ 	.byte	0x65, 0x63, 0x74, 0x69, 0x76, 0x65, 0x2f, 0x73, 0x6d, 0x39, 0x30, 0x5f, 0x6d, 0x6d, 0x61, 0x5f
        /*0052*/ 	.byte	0x74, 0x6d, 0x61, 0x5f, 0x67, 0x6d, 0x6d, 0x61, 0x5f, 0x73, 0x73, 0x5f, 0x77, 0x61, 0x72, 0x70
        /*0062*/ 	.byte	0x73, 0x70, 0x65, 0x63, 0x69, 0x61, 0x6c, 0x69, 0x7a, 0x65, 0x64, 0x2e, 0x68, 0x70, 0x70, 0x00
	.type		__unnamed_1,@object
	.size		__unnamed_1,(.L_0 - __unnamed_1)
__unnamed_1:
        /*0072*/ 	.byte	0x76, 0x6f, 0x69, 0x64, 0x20, 0x63, 0x75, 0x74, 0x6c, 0x61, 0x73, 0x73, 0x3a, 0x3a, 0x67, 0x65
        /* <DEDUP_REMOVED lines=180> */
        /*0bc2*/ 	.byte	0x65, 0x3a, 0x3a, 0x69, 0x64, 0x65, 0x6e, 0x74, 0x69, 0x74, 0x79, 0x5d, 0x00
.L_0:


//--------------------- .nv.shared._ZN7cutlass13device_kernelINS_4gemm6kernel13GemmUniversalIN4cute5tupleIJiiiiEEENS1_10collective13CollectiveMmaINS1_34MainloopSm90TmaGmmaWarpSpecializedILi2ENS5_IJNS4_1CILi4EEENSA_ILi2EEENSA_ILi1EEEEEENS1_32KernelTmaWarpSpecializedPingpongEEENS5_IJNSA_ILi64EEENSA_ILi256EEENSA_ILi128EEEEEENS_6half_tENS5_IJlSD_lEEESL_SM_NS4_8TiledMMAINS4_8MMA_AtomIJNS4_4SM904GMMA26MMA_64x256x16_F32F16F16_SSILNSQ_5MajorE0ELSS_0ELNSQ_7ScaleInE1ELST_1EEEEEENS4_6LayoutINS5_IJSD_SD_SD_EEENS5_IJNSA_ILi0EEESY_SY_EEEEENS5_IJNS4_10UnderscoreES11_S11_EEEEENS4_23SM90_TMA_LOAD_MULTICASTENS4_14ComposedLayoutINS4_7SwizzleILi3ELi4ELi3EEENS4_18smem_ptr_flag_bitsILi16EEENSW_INS5_IJNSA_ILi8EEESH_EEENS5_IJSH_SD_EEEEEEEvNS4_8identityES14_S1E_vS1F_EENS_8epilogue10collective6detail29Sm90TmaWarpSpecializedAdapterINS1I_15DefaultEpilogueISL_SM_SM_NS1H_6thread17LinearCombinationISL_Li1EffLNS1M_9ScaleType4KindE0ELNS_15FloatRoundStyleE2ESL_EENS1_15EpilogueDefaultEEEEEvvEEEEvNT_6ParamsE --------------------------
	.section	.nv.shared._ZN7cutlass13device_kernelINS_4gemm6kernel13GemmUniversalIN4cute5tupleIJiiiiEEENS1_10collective13CollectiveMmaINS1_34MainloopSm90TmaGmmaWarpSpecializedILi2ENS5_IJNS4_1CILi4EEENSA_ILi2EEENSA_ILi1EEEEEENS1_32KernelTmaWarpSpecializedPingpongEEENS5_IJNSA_ILi64EEENSA_ILi256EEENSA_ILi128EEEEEENS_6half_tENS5_IJlSD_lEEESL_SM_NS4_8TiledMMAINS4_8MMA_AtomIJNS4_4SM904GMMA26MMA_64x256x16_F32F16F16_SSILNSQ_5MajorE0ELSS_0ELNSQ_7ScaleInE1ELST_1EEEEEENS4_6LayoutINS5_IJSD_SD_SD_EEENS5_IJNSA_ILi0EEESY_SY_EEEEENS5_IJNS4_10UnderscoreES11_S11_EEEEENS4_23SM90_TMA_LOAD_MULTICASTENS4_14ComposedLayoutINS4_7SwizzleILi3ELi4ELi3EEENS4_18smem_ptr_flag_bitsILi16EEENSW_INS5_IJNSA_ILi8EEESH_EEENS5_IJSH_SD_EEEEEEEvNS4_8identityES14_S1E_vS1F_EENS_8epilogue10collective6detail29Sm90TmaWarpSpecializedAdapterINS1I_15DefaultEpilogueISL_SM_SM_NS1H_6thread17LinearCombinationISL_Li1EffLNS1M_9ScaleType4KindE0ELNS_15FloatRoundStyleE2ESL_EENS1_15EpilogueDefaultEEEEEvvEEEEvNT_6ParamsE,"aw",@nobits
	.sectionflags	@""
	.align	16
	.zero		1024


//--------------------- .nv.shared.reserved.0     --------------------------
	.section	.nv.shared.reserved.0,"aw",@nobits
	.weak		__nv_reservedSMEM_offset_0_alias
	.size		__nv_reservedSMEM_offset_0_alias, 0, 0
	.other		__nv_reservedSMEM_offset_0_alias,@"STO_CUDA_RESERVED_SHARED STV_DEFAULT"
__nv_reservedSMEM_offset_0_alias:
	.zero		0


//--------------------- .nv.global                --------------------------
	.section	.nv.global,"aw",@nobits
.nv.global:
	.type		_ZN40_INTERNAL_a8da7a04_4_k_cu_33465784_251984cute1_E,@object
	.size		_ZN40_INTERNAL_a8da7a04_4_k_cu_33465784_251984cute1_E,(_ZN40_INTERNAL_a8da7a04_4_k_cu_33465784_251984cuda3std3__45__cpo6cbeginE - _ZN40_INTERNAL_a8da7a04_4_k_cu_33465784_251984cute1_E)
_ZN40_INTERNAL_a8da7a04_4_k_cu_33465784_251984cute1_E:
	.zero		1
	.type		_ZN40_INTERNAL_a8da7a04_4_k_cu_33465784_251984cuda3std3__45__cpo6cbeginE,@object
	.size		_ZN40_INTERNAL_a8da7a04_4_k_cu_33465784_251984cuda3std3__45__cpo6cbeginE,(_ZN40_INTERNAL_a8da7a04_4_k_cu_33465784_251984cuda3std3__48in_placeE - _ZN40_INTERNAL_a8da7a04_4_k_cu_33465784_251984cuda3std3__45__cpo6cbeginE)
_ZN40_INTERNAL_a8da7a04_4_k_cu_33465784_251984cuda3std3__45__cpo6cbeginE:
	.zero		1
	.type		_ZN40_INTERNAL_a8da7a04_4_k_cu_33465784_251984cuda3std3__48in_placeE,@object
	.size		_ZN40_INTERNAL_a8da7a04_4_k_cu_33465784_251984cuda3std3__48in_placeE,(_ZN40_INTERNAL_a8da7a04_4_k_cu_33465784_251984cuda3std6ranges3__45__cpo9iter_moveE - _ZN40_INTERNAL_a8da7a04_4_k_cu_33465784_251984cuda3std3__48in_placeE)
_ZN40_INTERNAL_a8da7a04_4_k_cu_33465784_251984cuda3std3__48in_placeE:
	.zero		1
	.type		_ZN40_INTERNAL_a8da7a04_4_k_cu_33465784_251984cuda3std6ranges3__45__cpo9iter_moveE,@object
	.size		_ZN40_INTERNAL_a8da7a04_4_k_cu_33465784_251984cuda3std6ranges3__45__cpo9iter_moveE,(_ZN40_INTERNAL_a8da7a04_4_k_cu_33465784_251984cuda3std3__45__cpo5beginE - _ZN40_INTERNAL_a8da7a04_4_k_cu_33465784_251984cuda3std6ranges3__45__cpo9iter_moveE)
_ZN40_INTERNAL_a8da7a04_4_k_cu_33465784_251984cuda3std6ranges3__45__cpo9iter_moveE:
	.zero		1
	.type		_ZN40_INTERNAL_a8da7a04_4_k_cu_33465784_251984cuda3std3__45__cpo5beginE,@object
	.size		_ZN40_INTERNAL_a8da7a04_4_k_cu_33465784_251984cuda3std3__45__cpo5beginE,(_ZN40_INTERNAL_a8da7a04_4_k_cu_33465784_251984cuda3std3__442_GLOBAL__N__a8da7a04_4_k_cu_33465784_251986ignoreE - _ZN40_INTERNAL_a8da7a04_4_k_cu_33465784_251984cuda3std3__45__cpo5beginE)
_ZN40_INTERNAL_a8da7a04_4_k_cu_33465784_251984cuda3std3__45__cpo5beginE:
	.zero		1
	.type		_ZN40_INTERNAL_a8da7a04_4_k_cu_33465784_251984cuda3std3__442_GLOBAL__N__a8da7a04_4_k_cu_33465784_251986ignoreE,@object
	.size		_ZN40_INTERNAL_a8da7a04_4_k_cu_33465784_251984cuda3std3__442_GLOBAL__N__a8da7a04_4_k_cu_33465784_251986ignoreE,(_ZN40_INTERNAL_a8da7a04_4_k_cu_33465784_251984cute7productE - _ZN40_INTERNAL_a8da7a04_4_k_cu_33465784_251984cuda3std3__442_GLOBAL__N__a8da7a04_4_k_cu_33465784_251986ignoreE)
_ZN40_INTERNAL_a8da7a04_4_k_cu_33465784_251984cuda3std3__442_GLOBAL__N__a8da7a04_4_k_cu_33465784_251986ignoreE:
	.zero		1
	.type		_ZN40_INTERNAL_a8da7a04_4_k_cu_33465784_251984cute7productE,@object
	.size		_ZN40_INTERNAL_a8da7a04_4_k_cu_33465784_251984cute7productE,(_ZN40_INTERNAL_a8da7a04_4_k_cu_33465784_251984cuda3std3__45__cpo3endE - _ZN40_INTERNAL_a8da7a04_4_k_cu_33465784_251984cute7productE)
_ZN40_INTERNAL_a8da7a04_4_k_cu_33465784_251984cute7productE:
	.zero		1
	.type		_ZN40_INTERNAL_a8da7a04_4_k_cu_33465784_251984cuda3std3__45__cpo3endE,@object
	.size		_ZN40_INTERNAL_a8da7a04_4_k_cu_33465784_251984cuda3std3__45__cpo3endE,(_ZN40_INTERNAL_a8da7a04_4_k_cu_33465784_251984cuda3std3__419piecewise_constructE - _ZN40_INTERNAL_a8da7a04_4_k_cu_33465784_251984cuda3std3__45__cpo3endE)
_ZN40_INTERNAL_a8da7a04_4_k_cu_33465784_251984cuda3std3__45__cpo3endE:
	.zero		1
	.type		_ZN40_INTERNAL_a8da7a04_4_k_cu_33465784_251984cuda3std3__419piecewise_constructE,@object
	.size		_ZN40_INTERNAL_a8da7a04_4_k_cu_33465784_251984cuda3std3__419piecewise_constructE,(_ZN40_INTERNAL_a8da7a04_4_k_cu_33465784_251984cuda3std3__45__cpo4cendE - _ZN40_INTERNAL_a8da7a04_4_k_cu_33465784_251984cuda3std3__419piecewise_constructE)
_ZN40_INTERNAL_a8da7a04_4_k_cu_33465784_251984cuda3std3__419piecewise_constructE:
	.zero		1
	.type		_ZN40_INTERNAL_a8da7a04_4_k_cu_33465784_251984cuda3std3__45__cpo4cendE,@object
	.size		_ZN40_INTERNAL_a8da7a04_4_k_cu_33465784_251984cuda3std3__45__cpo4cendE,(_ZN40_INTERNAL_a8da7a04_4_k_cu_33465784_251984cuda3std6ranges3__45__cpo4swapE - _ZN40_INTERNAL_a8da7a04_4_k_cu_33465784_251984cuda3std3__45__cpo4cendE)
_ZN40_INTERNAL_a8da7a04_4_k_cu_33465784_251984cuda3std3__45__cpo4cendE:
	.zero		1
	.type		_ZN40_INTERNAL_a8da7a04_4_k_cu_33465784_251984cuda3std6ranges3__45__cpo4swapE,@object
	.size		_ZN40_INTERNAL_a8da7a04_4_k_cu_33465784_251984cuda3std6ranges3__45__cpo4swapE,(.L_8 - _ZN40_INTERNAL_a8da7a04_4_k_cu_33465784_251984cuda3std6ranges3__45__cpo4swapE)
_ZN40_INTERNAL_a8da7a04_4_k_cu_33465784_251984cuda3std6ranges3__45__cpo4swapE:
	.zero		1
.L_8:


//--------------------- .nv.constant0._ZN7cutlass13device_kernelINS_4gemm6kernel13GemmUniversalIN4cute5tupleIJiiiiEEENS1_10collective13CollectiveMmaINS1_34MainloopSm90TmaGmmaWarpSpecializedILi2ENS5_IJNS4_1CILi4EEENSA_ILi2EEENSA_ILi1EEEEEENS1_32KernelTmaWarpSpecializedPingpongEEENS5_IJNSA_ILi64EEENSA_ILi256EEENSA_ILi128EEEEEENS_6half_tENS5_IJlSD_lEEESL_SM_NS4_8TiledMMAINS4_8MMA_AtomIJNS4_4SM904GMMA26MMA_64x256x16_F32F16F16_SSILNSQ_5MajorE0ELSS_0ELNSQ_7ScaleInE1ELST_1EEEEEENS4_6LayoutINS5_IJSD_SD_SD_EEENS5_IJNSA_ILi0EEESY_SY_EEEEENS5_IJNS4_10UnderscoreES11_S11_EEEEENS4_23SM90_TMA_LOAD_MULTICASTENS4_14ComposedLayoutINS4_7SwizzleILi3ELi4ELi3EEENS4_18smem_ptr_flag_bitsILi16EEENSW_INS5_IJNSA_ILi8EEESH_EEENS5_IJSH_SD_EEEEEEEvNS4_8identityES14_S1E_vS1F_EENS_8epilogue10collective6detail29Sm90TmaWarpSpecializedAdapterINS1I_15DefaultEpilogueISL_SM_SM_NS1H_6thread17LinearCombinationISL_Li1EffLNS1M_9ScaleType4KindE0ELNS_15FloatRoundStyleE2ESL_EENS1_15EpilogueDefaultEEEEEvvEEEEvNT_6ParamsE --------------------------
	.section	.nv.constant0._ZN7cutlass13device_kernelINS_4gemm6kernel13GemmUniversalIN4cute5tupleIJiiiiEEENS1_10collective13CollectiveMmaINS1_34MainloopSm90TmaGmmaWarpSpecializedILi2ENS5_IJNS4_1CILi4EEENSA_ILi2EEENSA_ILi1EEEEEENS1_32KernelTmaWarpSpecializedPingpongEEENS5_IJNSA_ILi64EEENSA_ILi256EEENSA_ILi128EEEEEENS_6half_tENS5_IJlSD_lEEESL_SM_NS4_8TiledMMAINS4_8MMA_AtomIJNS4_4SM904GMMA26MMA_64x256x16_F32F16F16_SSILNSQ_5MajorE0ELSS_0ELNSQ_7ScaleInE1ELST_1EEEEEENS4_6LayoutINS5_IJSD_SD_SD_EEENS5_IJNSA_ILi0EEESY_SY_EEEEENS5_IJNS4_10UnderscoreES11_S11_EEEEENS4_23SM90_TMA_LOAD_MULTICASTENS4_14ComposedLayoutINS4_7SwizzleILi3ELi4ELi3EEENS4_18smem_ptr_flag_bitsILi16EEENSW_INS5_IJNSA_ILi8EEESH_EEENS5_IJSH_SD_EEEEEEEvNS4_8identityES14_S1E_vS1F_EENS_8epilogue10collective6detail29Sm90TmaWarpSpecializedAdapterINS1I_15DefaultEpilogueISL_SM_SM_NS1H_6thread17LinearCombinationISL_Li1EffLNS1M_9ScaleType4KindE0ELNS_15FloatRoundStyleE2ESL_EENS1_15EpilogueDefaultEEEEEvvEEEEvNT_6ParamsE,"a",@progbits
	.sectionflags	@""
	.align	4
.nv.constant0._ZN7cutlass13device_kernelINS_4gemm6kernel13GemmUniversalIN4cute5tupleIJiiiiEEENS1_10collective13CollectiveMmaINS1_34MainloopSm90TmaGmmaWarpSpecializedILi2ENS5_IJNS4_1CILi4EEENSA_ILi2EEENSA_ILi1EEEEEENS1_32KernelTmaWarpSpecializedPingpongEEENS5_IJNSA_ILi64EEENSA_ILi256EEENSA_ILi128EEEEEENS_6half_tENS5_IJlSD_lEEESL_SM_NS4_8TiledMMAINS4_8MMA_AtomIJNS4_4SM904GMMA26MMA_64x256x16_F32F16F16_SSILNSQ_5MajorE0ELSS_0ELNSQ_7ScaleInE1ELST_1EEEEEENS4_6LayoutINS5_IJSD_SD_SD_EEENS5_IJNSA_ILi0EEESY_SY_EEEEENS5_IJNS4_10UnderscoreES11_S11_EEEEENS4_23SM90_TMA_LOAD_MULTICASTENS4_14ComposedLayoutINS4_7SwizzleILi3ELi4ELi3EEENS4_18smem_ptr_flag_bitsILi16EEENSW_INS5_IJNSA_ILi8EEESH_EEENS5_IJSH_SD_EEEEEEEvNS4_8identityES14_S1E_vS1F_EENS_8epilogue10collective6detail29Sm90TmaWarpSpecializedAdapterINS1I_15DefaultEpilogueISL_SM_SM_NS1H_6thread17LinearCombinationISL_Li1EffLNS1M_9ScaleType4KindE0ELNS_15FloatRoundStyleE2ESL_EENS1_15EpilogueDefaultEEEEEvvEEEEvNT_6ParamsE:
	.zero		1664


//--------------------- SYMBOLS --------------------------

	.type		.nv.reservedSmem.offset0,@object
	.size		.nv.reservedSmem.offset0,0x4
	.type		__assertfail,@function
